	.target	sm_90a

	.elftype	@"ET_EXEC"


//--------------------- .note.nv.tkinfo           --------------------------
	.section	.note.nv.tkinfo,"",@"SHT_NOTE"
	.sectionflags	@"SHF_NOTE_NV_TKINFO"
	.tkinfo
        /*0018*/ 	.word	0x00000002
        /*0030*/ 	.string	""
        /*0030*/ 	.string	"ptxas"
        /*0030*/ 	.string	"Cuda compilation tools, release 13.0, V13.0.88"
        /*0030*/ 	.string	"Build cuda_13.0.r13.0/compiler.36424714_0"
        /*0030*/ 	.string	"-arch sm_90a -m 64 "



//--------------------- .note.nv.cuinfo           --------------------------
	.section	.note.nv.cuinfo,"",@"SHT_NOTE"
	.sectionflags	@"SHF_NOTE_NV_CUINFO"
        /*0018*/ 	.short	0x0002
        /*001a*/ 	.short	0x005a
        /*001c*/ 	.short	0x0082
	.zero		2


//--------------------- .nv.info                  --------------------------
	.section	.nv.info,"",@"SHT_CUDA_INFO"
	.align	4


	//----- nvinfo : EIATTR_REGCOUNT
	.align		4
        /*0000*/ 	.byte	0x04, 0x2f
        /*0002*/ 	.short	(.L_16 - .L_15)
	.align		4
.L_15:
        /*0004*/ 	.word	index@(_ZN7cutlass13device_kernelINS_4fmha6kernel28FmhaKernelTmaWarpSpecializedINS1_10collective30FmhaMainloopTmaWarpSpecializedINS_6half_tEffN4cute5tupleIJNS7_1CILi128EEENS9_ILi64EEENS9_ILi160EEEEEENS8_IJiNS9_ILi1EEENS8_IJiiEEEEEESG_SG_NS4_14ResidualFusionEJNS2_6OptionILNS2_3TagE0ENS9_ILb1EEEEENSI_ILSJ_2ESK_EEEEENS4_15FmhaFwdEpilogueIS6_fNS8_IJSB_SC_SB_EEEEENS2_23PersistentTileSchedulerEJSL_SM_EEEEEvNT_6ParamsE)
        /*0008*/ 	.word	0x000000a8


	//----- nvinfo : EIATTR_FRAME_SIZE
	.align		4
.L_16:
        /*000c*/ 	.byte	0x04, 0x11
        /*000e*/ 	.short	(.L_18 - .L_17)
	.align		4
.L_17:
        /*0010*/ 	.word	index@($__internal_0_$__cuda_sm20_rcp_rn_f32_slowpath)
        /*0014*/ 	.word	0x00000000


	//----- nvinfo : EIATTR_FRAME_SIZE
	.align		4
.L_18:
        /*0018*/ 	.byte	0x04, 0x11
        /*001a*/ 	.short	(.L_20 - .L_19)
	.align		4
.L_19:
        /*001c*/ 	.word	index@(_ZN7cutlass13device_kernelINS_4fmha6kernel28FmhaKernelTmaWarpSpecializedINS1_10collective30FmhaMainloopTmaWarpSpecializedINS_6half_tEffN4cute5tupleIJNS7_1CILi128EEENS9_ILi64EEENS9_ILi160EEEEEENS8_IJiNS9_ILi1EEENS8_IJiiEEEEEESG_SG_NS4_14ResidualFusionEJNS2_6OptionILNS2_3TagE0ENS9_ILb1EEEEENSI_ILSJ_2ESK_EEEEENS4_15FmhaFwdEpilogueIS6_fNS8_IJSB_SC_SB_EEEEENS2_23PersistentTileSchedulerEJSL_SM_EEEEEvNT_6ParamsE)
        /*0020*/ 	.word	0x00000000


	//----- nvinfo : EIATTR_MIN_STACK_SIZE
	.align		4
.L_20:
        /*0024*/ 	.byte	0x04, 0x12
        /*0026*/ 	.short	(.L_22 - .L_21)
	.align		4
.L_21:
        /*0028*/ 	.word	index@(_ZN7cutlass13device_kernelINS_4fmha6kernel28FmhaKernelTmaWarpSpecializedINS1_10collective30FmhaMainloopTmaWarpSpecializedINS_6half_tEffN4cute5tupleIJNS7_1CILi128EEENS9_ILi64EEENS9_ILi160EEEEEENS8_IJiNS9_ILi1EEENS8_IJiiEEEEEESG_SG_NS4_14ResidualFusionEJNS2_6OptionILNS2_3TagE0ENS9_ILb1EEEEENSI_ILSJ_2ESK_EEEEENS4_15FmhaFwdEpilogueIS6_fNS8_IJSB_SC_SB_EEEEENS2_23PersistentTileSchedulerEJSL_SM_EEEEEvNT_6ParamsE)
        /*002c*/ 	.word	0x00000000
.L_22:


//--------------------- .nv.compat                --------------------------
	.section	.nv.compat,"",@"SHT_CUDA_COMPAT_INFO"
	.align	4
        /*0000*/ 	.byte	0x02, 0x09, 0x01, 0x00, 0x02, 0x02, 0x04, 0x00, 0x02, 0x05, 0x05, 0x00, 0x03, 0x07, 0x01, 0x01
        /*0010*/ 	.byte	0x02, 0x03, 0x01, 0x00, 0x02, 0x06, 0x01, 0x00, 0x04, 0x0b, 0x08, 0x00, 0x00, 0x00, 0x00, 0x00
        /*0020*/ 	.byte	0x00, 0x00, 0x00, 0x00


//--------------------- .nv.info._ZN7cutlass13device_kernelINS_4fmha6kernel28FmhaKernelTmaWarpSpecializedINS1_10collective30FmhaMainloopTmaWarpSpecializedINS_6half_tEffN4cute5tupleIJNS7_1CILi128EEENS9_ILi64EEENS9_ILi160EEEEEENS8_IJiNS9_ILi1EEENS8_IJiiEEEEEESG_SG_NS4_14ResidualFusionEJNS2_6OptionILNS2_3TagE0ENS9_ILb1EEEEENSI_ILSJ_2ESK_EEEEENS4_15FmhaFwdEpilogueIS6_fNS8_IJSB_SC_SB_EEEEENS2_23PersistentTileSchedulerEJSL_SM_EEEEEvNT_6ParamsE --------------------------
	.section	.nv.info._ZN7cutlass13device_kernelINS_4fmha6kernel28FmhaKernelTmaWarpSpecializedINS1_10collective30FmhaMainloopTmaWarpSpecializedINS_6half_tEffN4cute5tupleIJNS7_1CILi128EEENS9_ILi64EEENS9_ILi160EEEEEENS8_IJiNS9_ILi1EEENS8_IJiiEEEEEESG_SG_NS4_14ResidualFusionEJNS2_6OptionILNS2_3TagE0ENS9_ILb1EEEEENSI_ILSJ_2ESK_EEEEENS4_15FmhaFwdEpilogueIS6_fNS8_IJSB_SC_SB_EEEEENS2_23PersistentTileSchedulerEJSL_SM_EEEEEvNT_6ParamsE,"",@"SHT_CUDA_INFO"
	.sectionflags	@""
	.align	4


	//----- nvinfo : EIATTR_CUDA_API_VERSION
	.align		4
        /*0000*/ 	.byte	0x04, 0x37
        /*0002*/ 	.short	(.L_24 - .L_23)
.L_23:
        /*0004*/ 	.word	0x00000082


	//----- nvinfo : EIATTR_KPARAM_INFO
	.align		4
.L_24:
        /*0008*/ 	.byte	0x04, 0x17
        /*000a*/ 	.short	(.L_26 - .L_25)
.L_25:
        /*000c*/ 	.word	0x00000000
        /*0010*/ 	.short	0x0000
        /*0012*/ 	.short	0x0070
        /*0014*/ 	.byte	0x00, 0xf0, 0x01, 0x20


	//----- nvinfo : EIATTR_SPARSE_MMA_MASK
	.align		4
.L_26:
        /*0018*/ 	.byte	0x03, 0x50
        /*001a*/ 	.short	0x0000


	//----- nvinfo : EIATTR_MAXREG_COUNT
	.align		4
        /*001c*/ 	.byte	0x03, 0x1b
        /*001e*/ 	.short	0x00a8


	//----- nvinfo : EIATTR_NUM_BARRIERS
	.align		4
        /*0020*/ 	.byte	0x02, 0x4c
        /*0022*/ 	.byte	0x02
	.zero		1


	//----- nvinfo : EIATTR_EXTERNS
	.align		4
        /*0024*/ 	.byte	0x04, 0x0f
        /*0026*/ 	.short	(.L_28 - .L_27)


	//   ....[0]....
	.align		4
.L_27:
        /*0028*/ 	.word	index@(__assertfail)


	//----- nvinfo : EIATTR_MERCURY_ISA_VERSION
	.align		4
.L_28:
        /*002c*/ 	.byte	0x03, 0x5f
        /*002e*/ 	.short	0x0101


	//----- nvinfo : EIATTR_INT_WARP_WIDE_INSTR_OFFSETS
	.align		4
        /*0030*/ 	.byte	0x04, 0x31
        /*0032*/ 	.short	(.L_30 - .L_29)


	//   ....[0]....
.L_29:
        /*0034*/ 	.word	0x00000760


	//   ....[1]....
        /*0038*/ 	.word	0x00000770


	//   ....[2]....
        /*003c*/ 	.word	0x00000780


	//   ....[3]....
        /*0040*/ 	.word	0x00000790


	//   ....[4]....
        /*0044*/ 	.word	0x00000800


	//   ....[5]....
        /*0048*/ 	.word	0x000009e0


	//   ....[6]....
        /*004c*/ 	.word	0x00000a90


	//----- nvinfo : EIATTR_COOP_GROUP_MASK_REGIDS
	.align		4
.L_30:
        /*0050*/ 	.byte	0x04, 0x29
        /*0052*/ 	.short	(.L_32 - .L_31)


	//   ....[0]....
.L_31:
        /*0054*/ 	.word	0xffffffff


	//   ....[1]....
        /*0058*/ 	.word	0xffffffff


	//   ....[2]....
        /*005c*/ 	.word	0xffffffff


	//   ....[3]....
        /*0060*/ 	.word	0xffffffff


	//   ....[4]....
        /*0064*/ 	.word	0xffffffff


	//   ....[5]....
        /*0068*/ 	.word	0xffffffff


	//   ....[6]....
        /*006c*/ 	.word	0xffffffff


	//   ....[7]....
        /*0070*/ 	.word	0xffffffff


	//   ....[8]....
        /*0074*/ 	.word	0xffffffff


	//   ....[9]....
        /*0078*/ 	.word	0xffffffff


	//   ....[10]....
        /*007c*/ 	.word	0xffffffff


	//   ....[11]....
        /*0080*/ 	.word	0xffffffff


	//   ....[12]....
        /*0084*/ 	.word	0xffffffff


	//   ....[13]....
        /*0088*/ 	.word	0xffffffff


	//   ....[14]....
        /*008c*/ 	.word	0xffffffff


	//   ....[15]....
        /*0090*/ 	.word	0xffffffff


	//   ....[16]....
        /*0094*/ 	.word	0xffffffff


	//   ....[17]....
        /*0098*/ 	.word	0xffffffff


	//   ....[18]....
        /*009c*/ 	.word	0xffffffff


	//   ....[19]....
        /*00a0*/ 	.word	0xffffffff


	//   ....[20]....
        /*00a4*/ 	.word	0xffffffff


	//   ....[21]....
        /*00a8*/ 	.word	0xffffffff


	//----- nvinfo : EIATTR_COOP_GROUP_INSTR_OFFSETS
	.align		4
.L_32:
        /*00ac*/ 	.byte	0x04, 0x28
        /*00ae*/ 	.short	(.L_34 - .L_33)


	//   ....[0]....
.L_33:
        /*00b0*/ 	.word	0x00000070


	//   ....[1]....
        /*00b4*/ 	.word	0x000000a0


	//   ....[2]....
        /*00b8*/ 	.word	0x000001d0


	//   ....[3]....
        /*00bc*/ 	.word	0x000003e0


	//   ....[4]....
        /*00c0*/ 	.word	0x000005a0


	//   ....[5]....
        /*00c4*/ 	.word	0x00000700


	//   ....[6]....
        /*00c8*/ 	.word	0x00001d10


	//   ....[7]....
        /*00cc*/ 	.word	0x00001d70


	//   ....[8]....
        /*00d0*/ 	.word	0x00001fb0


	//   ....[9]....
        /*00d4*/ 	.word	0x00002110


	//   ....[10]....
        /*00d8*/ 	.word	0x00003a90


	//   ....[11]....
        /*00dc*/ 	.word	0x00003ac0


	//   ....[12]....
        /*00e0*/ 	.word	0x00003dc0


	//   ....[13]....
        /*00e4*/ 	.word	0x00003ee0


	//   ....[14]....
        /*00e8*/ 	.word	0x00006240


	//   ....[15]....
        /*00ec*/ 	.word	0x000062a0


	//   ....[16]....
        /*00f0*/ 	.word	0x00006610


	//   ....[17]....
        /*00f4*/ 	.word	0x00006720


	//   ....[18]....
        /*00f8*/ 	.word	0x00008220


	//   ....[19]....
        /*00fc*/ 	.word	0x00008250


	//   ....[20]....
        /*0100*/ 	.word	0x000082a0


	//   ....[21]....
        /*0104*/ 	.word	0x000082c0


	//----- nvinfo : EIATTR_REG_RECONFIG
	.align		4
.L_34:
        /*0108*/ 	.byte	0x01, 0x54
	.zero		2


	//----- nvinfo : EIATTR_SYSCALL_OFFSETS
	.align		4
        /*010c*/ 	.byte	0x04, 0x46
        /*010e*/ 	.short	(.L_36 - .L_35)


	//   ....[0]....
.L_35:
        /*0110*/ 	.word	0x00009010


	//   ....[1]....
        /*0114*/ 	.word	0x00009170


	//----- nvinfo : EIATTR_MBARRIER_INSTR_OFFSETS
	.align		4
.L_36:
        /*0118*/ 	.byte	0x04, 0x39
        /*011a*/ 	.short	(.L_38 - .L_37)


	//   ....[0]....
.L_37:
        /*011c*/ 	.word	0x00000390
        /*0120*/ 	.word	0x000000ff
        /*0124*/ 	.word	0x00027450
        /*0128*/ 	.short	0x0100
        /*012a*/ 	.byte	0x08
	.zero		1


	//   ....[1]....
        /*012c*/ 	.word	0x000003a0
        /*0130*/ 	.word	0x000000ff
        /*0134*/ 	.word	0x00027460
        /*0138*/ 	.short	0x0100
        /*013a*/ 	.byte	0x08
	.zero		1


	//   ....[2]....
        /*013c*/ 	.word	0x000003b0
        /*0140*/ 	.word	0x000000ff
        /*0144*/ 	.word	0x00027458
        /*0148*/ 	.short	0x0100
        /*014a*/ 	.byte	0x08
	.zero		1


	//   ....[3]....
        /*014c*/ 	.word	0x000003c0
        /*0150*/ 	.word	0x000000ff
        /*0154*/ 	.word	0x00027468
        /*0158*/ 	.short	0x0100
        /*015a*/ 	.byte	0x08
	.zero		1


	//   ....[4]....
        /*015c*/ 	.word	0x000004f0
        /*0160*/ 	.word	0x000000ff
        /*0164*/ 	.word	0x00027400
        /*0168*/ 	.short	0x0100
        /*016a*/ 	.byte	0x08
	.zero		1


	//   ....[5]....
        /*016c*/ 	.word	0x00000500
        /*0170*/ 	.word	0x000000ff
        /*0174*/ 	.word	0x00027428
        /*0178*/ 	.short	0x0100
        /*017a*/ 	.byte	0x08
	.zero		1


	//   ....[6]....
        /*017c*/ 	.word	0x00000510
        /*0180*/ 	.word	0x000000ff
        /*0184*/ 	.word	0x00027408
        /*0188*/ 	.short	0x0100
        /*018a*/ 	.byte	0x08
	.zero		1


	//   ....[7]....
        /*018c*/ 	.word	0x00000520
        /*0190*/ 	.word	0x000000ff
        /*0194*/ 	.word	0x00027430
        /*0198*/ 	.short	0x0100
        /*019a*/ 	.byte	0x08
	.zero		1


	//   ....[8]....
        /*019c*/ 	.word	0x00000530
        /*01a0*/ 	.word	0x000000ff
        /*01a4*/ 	.word	0x00027410
        /*01a8*/ 	.short	0x0100
        /*01aa*/ 	.byte	0x08
	.zero		1


	//   ....[9]....
        /*01ac*/ 	.word	0x00000540
        /*01b0*/ 	.word	0x000000ff
        /*01b4*/ 	.word	0x00027438
        /*01b8*/ 	.short	0x0100
        /*01ba*/ 	.byte	0x08
	.zero		1


	//   ....[10]....
        /*01bc*/ 	.word	0x00000550
        /*01c0*/ 	.word	0x000000ff
        /*01c4*/ 	.word	0x00027418
        /*01c8*/ 	.short	0x0100
        /*01ca*/ 	.byte	0x08
	.zero		1


	//   ....[11]....
        /*01cc*/ 	.word	0x00000560
        /*01d0*/ 	.word	0x000000ff
        /*01d4*/ 	.word	0x00027440
        /*01d8*/ 	.short	0x0100
        /*01da*/ 	.byte	0x08
	.zero		1


	//   ....[12]....
        /*01dc*/ 	.word	0x00000570
        /*01e0*/ 	.word	0x000000ff
        /*01e4*/ 	.word	0x00027420
        /*01e8*/ 	.short	0x0100
        /*01ea*/ 	.byte	0x08
	.zero		1


	//   ....[13]....
        /*01ec*/ 	.word	0x00000580
        /*01f0*/ 	.word	0x000000ff
        /*01f4*/ 	.word	0x00027448
        /*01f8*/ 	.short	0x0100
        /*01fa*/ 	.byte	0x08
	.zero		1


	//   ....[14]....
        /*01fc*/ 	.word	0x000006b0
        /*0200*/ 	.word	0x000000ff
        /*0204*/ 	.word	0x00027470
        /*0208*/ 	.short	0x0100
        /*020a*/ 	.byte	0x08
	.zero		1


	//   ....[15]....
        /*020c*/ 	.word	0x000006c0
        /*0210*/ 	.word	0x000000ff
        /*0214*/ 	.word	0x00027480
        /*0218*/ 	.short	0x0100
        /*021a*/ 	.byte	0x08
	.zero		1


	//   ....[16]....
        /*021c*/ 	.word	0x000006d0
        /*0220*/ 	.word	0x000000ff
        /*0224*/ 	.word	0x00027478
        /*0228*/ 	.short	0x0100
        /*022a*/ 	.byte	0x08
	.zero		1


	//   ....[17]....
        /*022c*/ 	.word	0x000006e0
        /*0230*/ 	.word	0x000000ff
        /*0234*/ 	.word	0x00027488
        /*0238*/ 	.short	0x0100
        /*023a*/ 	.byte	0x08
	.zero		1


	//   ....[18]....
        /*023c*/ 	.word	0x00000820
        /*0240*/ 	.word	0x000000ff
        /*0244*/ 	.word	0x00027490
        /*0248*/ 	.short	0x0100
        /*024a*/ 	.byte	0x06
	.zero		1


	//   ....[19]....
        /*024c*/ 	.word	0x00000830
        /*0250*/ 	.word	0x000000ff
        /*0254*/ 	.word	0x00027498
        /*0258*/ 	.short	0x0100
        /*025a*/ 	.byte	0x06
	.zero		1


	//   ....[20]....
        /*025c*/ 	.word	0x00000840
        /*0260*/ 	.word	0x000000ff
        /*0264*/ 	.word	0x000274a0
        /*0268*/ 	.short	0x0100
        /*026a*/ 	.byte	0x06
	.zero		1


	//   ....[21]....
        /*026c*/ 	.word	0x00000850
        /*0270*/ 	.word	0x000000ff
        /*0274*/ 	.word	0x000274a8
        /*0278*/ 	.short	0x0100
        /*027a*/ 	.byte	0x06
	.zero		1


	//   ....[22]....
        /*027c*/ 	.word	0x00000950
        /*0280*/ 	.word	0x000000ff
        /*0284*/ 	.word	0x000274c0
        /*0288*/ 	.short	0x0100
        /*028a*/ 	.byte	0x08
	.zero		1


	//   ....[23]....
        /*028c*/ 	.word	0x00000960
        /*0290*/ 	.word	0x000000ff
        /*0294*/ 	.word	0x000274e0
        /*0298*/ 	.short	0x0100
        /*029a*/ 	.byte	0x08
	.zero		1


	//   ....[24]....
        /*029c*/ 	.word	0x00000970
        /*02a0*/ 	.word	0x000000ff
        /*02a4*/ 	.word	0x000274c8
        /*02a8*/ 	.short	0x0100
        /*02aa*/ 	.byte	0x08
	.zero		1


	//   ....[25]....
        /*02ac*/ 	.word	0x00000980
        /*02b0*/ 	.word	0x000000ff
        /*02b4*/ 	.word	0x000274e8
        /*02b8*/ 	.short	0x0100
        /*02ba*/ 	.byte	0x08
	.zero		1


	//   ....[26]....
        /*02bc*/ 	.word	0x00000990
        /*02c0*/ 	.word	0x000000ff
        /*02c4*/ 	.word	0x000274d0
        /*02c8*/ 	.short	0x0100
        /*02ca*/ 	.byte	0x08
	.zero		1


	//   ....[27]....
        /*02cc*/ 	.word	0x000009a0
        /*02d0*/ 	.word	0x000000ff
        /*02d4*/ 	.word	0x000274f0
        /*02d8*/ 	.short	0x0100
        /*02da*/ 	.byte	0x08
	.zero		1


	//   ....[28]....
        /*02dc*/ 	.word	0x000009b0
        /*02e0*/ 	.word	0x000000ff
        /*02e4*/ 	.word	0x000274d8
        /*02e8*/ 	.short	0x0100
        /*02ea*/ 	.byte	0x08
	.zero		1


	//   ....[29]....
        /*02ec*/ 	.word	0x000009c0
        /*02f0*/ 	.word	0x000000ff
        /*02f4*/ 	.word	0x000274f8
        /*02f8*/ 	.short	0x0100
        /*02fa*/ 	.byte	0x08
	.zero		1


	//   ....[30]....
        /*02fc*/ 	.word	0x00000ac0
        /*0300*/ 	.word	0x000000ff
        /*0304*/ 	.word	0x000274b0
        /*0308*/ 	.short	0x0100
        /*030a*/ 	.byte	0x06
	.zero		1


	//   ....[31]....
        /*030c*/ 	.word	0x000012b0
        /*0310*/ 	.word	0x000000ff
        /*0314*/ 	.word	0x00027450
        /*0318*/ 	.short	0x010a
        /*031a*/ 	.byte	0x04
	.zero		1


	//   ....[32]....
        /*031c*/ 	.word	0x00001370
        /*0320*/ 	.word	0x000000ff
        /*0324*/ 	.word	0x00027400
        /*0328*/ 	.short	0x010a
        /*032a*/ 	.byte	0x05
	.zero		1


	//   ....[33]....
        /*032c*/ 	.word	0x00001390
        /*0330*/ 	.word	0x000000ff
        /*0334*/ 	.word	0xfffffff8
        /*0338*/ 	.short	0x010a
        /*033a*/ 	.byte	0x3b
	.zero		1


	//   ....[34]....
        /*033c*/ 	.word	0x00002940
        /*0340*/ 	.word	0x0000001a
        /*0344*/ 	.word	0x00000000
        /*0348*/ 	.short	0x0101
        /*034a*/ 	.byte	0x04
	.zero		1


	//   ....[35]....
        /*034c*/ 	.word	0x00002ca0
        /*0350*/ 	.word	0x000000ff
        /*0354*/ 	.word	0x00027400
        /*0358*/ 	.short	0x010a
        /*035a*/ 	.byte	0x06
	.zero		1


	//   ....[36]....
        /*035c*/ 	.word	0x00003460
        /*0360*/ 	.word	0x000000ff
        /*0364*/ 	.word	0x00000000
        /*0368*/ 	.short	0x0101
        /*036a*/ 	.byte	0x05
	.zero		1


	//   ....[37]....
        /*036c*/ 	.word	0x000035c0
        /*0370*/ 	.word	0x000000ff
        /*0374*/ 	.word	0x00027400
        /*0378*/ 	.short	0x010a
        /*037a*/ 	.byte	0x06
	.zero		1


	//   ....[38]....
        /*037c*/ 	.word	0x00004a40
        /*0380*/ 	.word	0x000000ff
        /*0384*/ 	.word	0x00027400
        /*0388*/ 	.short	0x010a
        /*038a*/ 	.byte	0x07
	.zero		1


	//   ....[39]....
        /*038c*/ 	.word	0x00004f70
        /*0390*/ 	.word	0x000000ff
        /*0394*/ 	.word	0x00027400
        /*0398*/ 	.short	0x010a
        /*039a*/ 	.byte	0x07
	.zero		1


	//   ....[40]....
        /*039c*/ 	.word	0x00005740
        /*03a0*/ 	.word	0x000000ff
        /*03a4*/ 	.word	0x00000000
        /*03a8*/ 	.short	0x0101
        /*03aa*/ 	.byte	0x07
	.zero		1


	//   ....[41]....
        /*03ac*/ 	.word	0x000057f0
        /*03b0*/ 	.word	0x000000ff
        /*03b4*/ 	.word	0x00000000
        /*03b8*/ 	.short	0x0101
        /*03ba*/ 	.byte	0x04
	.zero		1


	//   ....[42]....
        /*03bc*/ 	.word	0x000059a0
        /*03c0*/ 	.word	0x000000ff
        /*03c4*/ 	.word	0x00027400
        /*03c8*/ 	.short	0x010a
        /*03ca*/ 	.byte	0x06
	.zero		1


	//   ....[43]....
        /*03cc*/ 	.word	0x00007260
        /*03d0*/ 	.word	0x000000ff
        /*03d4*/ 	.word	0x00027400
        /*03d8*/ 	.short	0x010a
        /*03da*/ 	.byte	0x0a
	.zero		1


	//   ....[44]....
        /*03dc*/ 	.word	0x00007760
        /*03e0*/ 	.word	0x000000ff
        /*03e4*/ 	.word	0x00027400
        /*03e8*/ 	.short	0x010a
        /*03ea*/ 	.byte	0x0a
	.zero		1


	//   ....[45]....
        /*03ec*/ 	.word	0x00007f10
        /*03f0*/ 	.word	0x000000ff
        /*03f4*/ 	.word	0x00000000
        /*03f8*/ 	.short	0x0101
        /*03fa*/ 	.byte	0x0a
	.zero		1


	//   ....[46]....
        /*03fc*/ 	.word	0x00007fc0
        /*0400*/ 	.word	0x000000ff
        /*0404*/ 	.word	0x00000000
        /*0408*/ 	.short	0x0101
        /*040a*/ 	.byte	0x04
	.zero		1


	//   ....[47]....
        /*040c*/ 	.word	0x00008170
        /*0410*/ 	.word	0x000000ff
        /*0414*/ 	.word	0x00000000
        /*0418*/ 	.short	0x0101
        /*041a*/ 	.byte	0x05
	.zero		1


	//   ....[48]....
        /*041c*/ 	.word	0x000081f0
        /*0420*/ 	.word	0x000000ff
        /*0424*/ 	.word	0x00000000
        /*0428*/ 	.short	0x0101
        /*042a*/ 	.byte	0x04
	.zero		1


	//   ....[49]....
        /*042c*/ 	.word	0x000088f0
        /*0430*/ 	.word	0x000000ff
        /*0434*/ 	.word	0x00000008
        /*0438*/ 	.short	0x010a
        /*043a*/ 	.byte	0x3b
	.zero		1


	//   ....[50]....
        /*043c*/ 	.word	0x0000a3a0
        /*0440*/ 	.word	0x00000000
        /*0444*/ 	.word	0x00027490
        /*0448*/ 	.short	0x0101
        /*044a*/ 	.byte	0x25
	.zero		1


	//   ....[51]....
        /*044c*/ 	.word	0x0000a760
        /*0450*/ 	.word	0x00000007
        /*0454*/ 	.word	0x00027460
        /*0458*/ 	.short	0x010a
        /*045a*/ 	.byte	0x3f
	.zero		1


	//   ....[52]....
        /*045c*/ 	.word	0x0000ab30
        /*0460*/ 	.word	0x00000007
        /*0464*/ 	.word	0x000274b0
        /*0468*/ 	.short	0x0101
        /*046a*/ 	.byte	0x3f
	.zero		1


	//   ....[53]....
        /*046c*/ 	.word	0x0000ab40
        /*0470*/ 	.word	0x00000007
        /*0474*/ 	.word	0x000274b0
        /*0478*/ 	.short	0x010a
        /*047a*/ 	.byte	0x3f
	.zero		1


	//   ....[54]....
        /*047c*/ 	.word	0x0000abe0
        /*0480*/ 	.word	0x00000004
        /*0484*/ 	.word	0x00027460
        /*0488*/ 	.short	0x010a
        /*048a*/ 	.byte	0x3f
	.zero		1


	//   ....[55]....
        /*048c*/ 	.word	0x0000b2a0
        /*0490*/ 	.word	0x00000008
        /*0494*/ 	.word	0x00027428
        /*0498*/ 	.short	0x010a
        /*049a*/ 	.byte	0x3f
	.zero		1


	//   ....[56]....
        /*049c*/ 	.word	0x0000b650
        /*04a0*/ 	.word	0x00000004
        /*04a4*/ 	.word	0x000274b0
        /*04a8*/ 	.short	0x0101
        /*04aa*/ 	.byte	0x3f
	.zero		1


	//   ....[57]....
        /*04ac*/ 	.word	0x0000b660
        /*04b0*/ 	.word	0x00000004
        /*04b4*/ 	.word	0x000274b0
        /*04b8*/ 	.short	0x010a
        /*04ba*/ 	.byte	0x3f
	.zero		1


	//   ....[58]....
        /*04bc*/ 	.word	0x0000b710
        /*04c0*/ 	.word	0x00000007
        /*04c4*/ 	.word	0x00027428
        /*04c8*/ 	.short	0x010a
        /*04ca*/ 	.byte	0x3f
	.zero		1


	//   ....[59]....
        /*04cc*/ 	.word	0x0000bb50
        /*04d0*/ 	.word	0x00000007
        /*04d4*/ 	.word	0x00027428
        /*04d8*/ 	.short	0x010a
        /*04da*/ 	.byte	0x3f
	.zero		1


	//   ....[60]....
        /*04dc*/ 	.word	0x0000bf20
        /*04e0*/ 	.word	0x00000007
        /*04e4*/ 	.word	0x00027428
        /*04e8*/ 	.short	0x010a
        /*04ea*/ 	.byte	0x3f
	.zero		1


	//   ....[61]....
        /*04ec*/ 	.word	0x0000c340
        /*04f0*/ 	.word	0x00000003
        /*04f4*/ 	.word	0x00027450
        /*04f8*/ 	.short	0x010a
        /*04fa*/ 	.byte	0x3f
	.zero		1


	//   ....[62]....
        /*04fc*/ 	.word	0x0000c3a0
        /*0500*/ 	.word	0x00000005
        /*0504*/ 	.word	0x00027400
        /*0508*/ 	.short	0x010a
        /*050a*/ 	.byte	0x3f
	.zero		1


	//   ....[63]....
        /*050c*/ 	.word	0x0000c400
        /*0510*/ 	.word	0x00000000
        /*0514*/ 	.word	0xfffffff8
        /*0518*/ 	.short	0x010a
        /*051a*/ 	.byte	0x3f
	.zero		1


	//   ....[64]....
        /*051c*/ 	.word	0x0000c460
        /*0520*/ 	.word	0x00000008
        /*0524*/ 	.word	0x00027400
        /*0528*/ 	.short	0x010a
        /*052a*/ 	.byte	0x3f
	.zero		1


	//   ....[65]....
        /*052c*/ 	.word	0x0000c4c0
        /*0530*/ 	.word	0x00000005
        /*0534*/ 	.word	0x00027400
        /*0538*/ 	.short	0x010a
        /*053a*/ 	.byte	0x3f
	.zero		1


	//   ....[66]....
        /*053c*/ 	.word	0x0000c520
        /*0540*/ 	.word	0x00000009
        /*0544*/ 	.word	0x00027400
        /*0548*/ 	.short	0x010a
        /*054a*/ 	.byte	0x3f
	.zero		1


	//   ....[67]....
        /*054c*/ 	.word	0x0000c580
        /*0550*/ 	.word	0x00000005
        /*0554*/ 	.word	0x00027400
        /*0558*/ 	.short	0x010a
        /*055a*/ 	.byte	0x3f
	.zero		1


	//   ....[68]....
        /*055c*/ 	.word	0x0000c5e0
        /*0560*/ 	.word	0x00000009
        /*0564*/ 	.word	0x00027400
        /*0568*/ 	.short	0x010a
        /*056a*/ 	.byte	0x3f
	.zero		1


	//   ....[69]....
        /*056c*/ 	.word	0x0000c640
        /*0570*/ 	.word	0x00000003
        /*0574*/ 	.word	0x00000008
        /*0578*/ 	.short	0x010a
        /*057a*/ 	.byte	0x3f
	.zero		1


	//   ....[70]....
        /*057c*/ 	.word	0x0000c710
        /*0580*/ 	.word	0x00000007
        /*0584*/ 	.word	0x00027460
        /*0588*/ 	.short	0x010a
        /*058a*/ 	.byte	0x3f
	.zero		1


	//   ....[71]....
        /*058c*/ 	.word	0x0000c760
        /*0590*/ 	.word	0x00000007
        /*0594*/ 	.word	0x000274b0
        /*0598*/ 	.short	0x010a
        /*059a*/ 	.byte	0x3f
	.zero		1


	//   ....[72]....
        /*059c*/ 	.word	0x0000c7b0
        /*05a0*/ 	.word	0x00000004
        /*05a4*/ 	.word	0x00027460
        /*05a8*/ 	.short	0x010a
        /*05aa*/ 	.byte	0x3f
	.zero		1


	//   ....[73]....
        /*05ac*/ 	.word	0x0000c880
        /*05b0*/ 	.word	0x00000008
        /*05b4*/ 	.word	0x00027428
        /*05b8*/ 	.short	0x010a
        /*05ba*/ 	.byte	0x3f
	.zero		1


	//   ....[74]....
        /*05bc*/ 	.word	0x0000c8d0
        /*05c0*/ 	.word	0x00000004
        /*05c4*/ 	.word	0x000274b0
        /*05c8*/ 	.short	0x010a
        /*05ca*/ 	.byte	0x3f
	.zero		1


	//   ....[75]....
        /*05cc*/ 	.word	0x0000c920
        /*05d0*/ 	.word	0x00000007
        /*05d4*/ 	.word	0x00027428
        /*05d8*/ 	.short	0x010a
        /*05da*/ 	.byte	0x3f
	.zero		1


	//   ....[76]....
        /*05dc*/ 	.word	0x0000c970
        /*05e0*/ 	.word	0x00000007
        /*05e4*/ 	.word	0x00027428
        /*05e8*/ 	.short	0x010a
        /*05ea*/ 	.byte	0x3f
	.zero		1


	//   ....[77]....
        /*05ec*/ 	.word	0x0000c9c0
        /*05f0*/ 	.word	0x00000007
        /*05f4*/ 	.word	0x00027428
        /*05f8*/ 	.short	0x010a
        /*05fa*/ 	.byte	0x3f
	.zero		1


	//----- nvinfo : EIATTR_NUM_MBARRIERS
	.align		4
.L_38:
        /*05fc*/ 	.byte	0x03, 0x38
        /*05fe*/ 	.short	0x001f


	//----- nvinfo : EIATTR_EXIT_INSTR_OFFSETS
	.align		4
        /*0600*/ 	.byte	0x04, 0x1c
        /*0602*/ 	.short	(.L_40 - .L_39)


	//   ....[0]....
.L_39:
        /*0604*/ 	.word	0x00000b20


	//   ....[1]....
        /*0608*/ 	.word	0x00000b90


	//   ....[2]....
        /*060c*/ 	.word	0x0000a3d0


	//   ....[3]....
        /*0610*/ 	.word	0x0000a430


	//   ....[4]....
        /*0614*/ 	.word	0x0000a460


	//   ....[5]....
        /*0618*/ 	.word	0x0000afa0


	//   ....[6]....
        /*061c*/ 	.word	0x0000afd0


	//   ....[7]....
        /*0620*/ 	.word	0x0000c320


	//----- nvinfo : EIATTR_MAX_THREADS
	.align		4
.L_40:
        /*0624*/ 	.byte	0x04, 0x05
        /*0626*/ 	.short	(.L_42 - .L_41)
.L_41:
        /*0628*/ 	.word	0x00000180
        /*062c*/ 	.word	0x00000001
        /*0630*/ 	.word	0x00000001


	//----- nvinfo : EIATTR_CRS_STACK_SIZE
	.align		4
.L_42:
        /*0634*/ 	.byte	0x04, 0x1e
        /*0636*/ 	.short	(.L_44 - .L_43)
.L_43:
        /*0638*/ 	.word	0x00000000


	//----- nvinfo : EIATTR_CBANK_PARAM_SIZE
	.align		4
.L_44:
        /*063c*/ 	.byte	0x03, 0x19
        /*063e*/ 	.short	0x0870


	//----- nvinfo : EIATTR_PARAM_CBANK
	.align		4
        /*0640*/ 	.byte	0x04, 0x0a
        /*0642*/ 	.short	(.L_46 - .L_45)
	.align		4
.L_45:
        /*0644*/ 	.word	index@(.nv.constant0._ZN7cutlass13device_kernelINS_4fmha6kernel28FmhaKernelTmaWarpSpecializedINS1_10collective30FmhaMainloopTmaWarpSpecializedINS_6half_tEffN4cute5tupleIJNS7_1CILi128EEENS9_ILi64EEENS9_ILi160EEEEEENS8_IJiNS9_ILi1EEENS8_IJiiEEEEEESG_SG_NS4_14ResidualFusionEJNS2_6OptionILNS2_3TagE0ENS9_ILb1EEEEENSI_ILSJ_2ESK_EEEEENS4_15FmhaFwdEpilogueIS6_fNS8_IJSB_SC_SB_EEEEENS2_23PersistentTileSchedulerEJSL_SM_EEEEEvNT_6ParamsE)
        /*0648*/ 	.short	0x0210
        /*064a*/ 	.short	0x0870


	//----- nvinfo : EIATTR_SW_WAR
	.align		4
.L_46:
        /*064c*/ 	.byte	0x04, 0x36
        /*064e*/ 	.short	(.L_48 - .L_47)
.L_47:
        /*0650*/ 	.word	0x00000008
.L_48:


//--------------------- .nv.callgraph             --------------------------
	.section	.nv.callgraph,"",@"SHT_CUDA_CALLGRAPH"
	.align	4
	.sectionentsize	8
	.align		4
        /*0000*/ 	.word	0x00000000
	.align		4
        /*0004*/ 	.word	0xffffffff
	.align		4
        /*0008*/ 	.word	index@(_ZN7cutlass13device_kernelINS_4fmha6kernel28FmhaKernelTmaWarpSpecializedINS1_10collective30FmhaMainloopTmaWarpSpecializedINS_6half_tEffN4cute5tupleIJNS7_1CILi128EEENS9_ILi64EEENS9_ILi160EEEEEENS8_IJiNS9_ILi1EEENS8_IJiiEEEEEESG_SG_NS4_14ResidualFusionEJNS2_6OptionILNS2_3TagE0ENS9_ILb1EEEEENSI_ILSJ_2ESK_EEEEENS4_15FmhaFwdEpilogueIS6_fNS8_IJSB_SC_SB_EEEEENS2_23PersistentTileSchedulerEJSL_SM_EEEEEvNT_6ParamsE)
	.align		4
        /*000c*/ 	.word	index@(__assertfail)
	.align		4
        /*0010*/ 	.word	0x00000000
	.align		4
        /*0014*/ 	.word	0xfffffffe
	.align		4
        /*0018*/ 	.word	0x00000000
	.align		4
        /*001c*/ 	.word	0xfffffffd
	.align		4
        /*0020*/ 	.word	0x00000000
	.align		4
        /*0024*/ 	.word	0xfffffffc


//--------------------- .nv.constant4             --------------------------
	.section	.nv.constant4,"a",@progbits
	.align	8
	.align		8
.nv.constant4:
        /*0000*/ 	.dword	__assertfail
	.align		8
        /*0008*/ 	.dword	__unnamed_1
	.align		8
        /*0010*/ 	.dword	__unnamed_2
	.align		8
        /*0018*/ 	.dword	_ZN39_INTERNAL_678e23c7_4_k_cu_aa368de2_35474cuda3std3__45__cpo5beginE
	.align		8
        /*0020*/ 	.dword	_ZN39_INTERNAL_678e23c7_4_k_cu_aa368de2_35474cuda3std3__45__cpo3endE
	.align		8
        /*0028*/ 	.dword	_ZN39_INTERNAL_678e23c7_4_k_cu_aa368de2_35474cuda3std3__45__cpo6cbeginE
	.align		8
        /*0030*/ 	.dword	_ZN39_INTERNAL_678e23c7_4_k_cu_aa368de2_35474cuda3std3__45__cpo4cendE
	.align		8
        /*0038*/ 	.dword	_ZN39_INTERNAL_678e23c7_4_k_cu_aa368de2_35474cuda3std3__441_GLOBAL__N__678e23c7_4_k_cu_aa368de2_35476ignoreE
	.align		8
        /*0040*/ 	.dword	_ZN39_INTERNAL_678e23c7_4_k_cu_aa368de2_35474cuda3std3__419piecewise_constructE
	.align		8
        /*0048*/ 	.dword	_ZN39_INTERNAL_678e23c7_4_k_cu_aa368de2_35474cuda3std3__48in_placeE
	.align		8
        /*0050*/ 	.dword	_ZN39_INTERNAL_678e23c7_4_k_cu_aa368de2_35474cuda3std6ranges3__45__cpo4swapE
	.align		8
        /*0058*/ 	.dword	_ZN39_INTERNAL_678e23c7_4_k_cu_aa368de2_35474cuda3std6ranges3__45__cpo9iter_moveE
	.align		8
        /*0060*/ 	.dword	_ZN39_INTERNAL_678e23c7_4_k_cu_aa368de2_35474cute7productE
	.align		8
        /*0068*/ 	.dword	_ZN39_INTERNAL_678e23c7_4_k_cu_aa368de2_35474cute1_E
	.align		8
        /*0070*/ 	.dword	$str$24
	.align		8
        /*0078*/ 	.dword	$str$25


//--------------------- .text._ZN7cutlass13device_kernelINS_4fmha6kernel28FmhaKernelTmaWarpSpecializedINS1_10collective30FmhaMainloopTmaWarpSpecializedINS_6half_tEffN4cute5tupleIJNS7_1CILi128EEENS9_ILi64EEENS9_ILi160EEEEEENS8_IJiNS9_ILi1EEENS8_IJiiEEEEEESG_SG_NS4_14ResidualFusionEJNS2_6OptionILNS2_3TagE0ENS9_ILb1EEEEENSI_ILSJ_2ESK_EEEEENS4_15FmhaFwdEpilogueIS6_fNS8_IJSB_SC_SB_EEEEENS2_23PersistentTileSchedulerEJSL_SM_EEEEEvNT_6ParamsE --------------------------
	.section	.text._ZN7cutlass13device_kernelINS_4fmha6kernel28FmhaKernelTmaWarpSpecializedINS1_10collective30FmhaMainloopTmaWarpSpecializedINS_6half_tEffN4cute5tupleIJNS7_1CILi128EEENS9_ILi64EEENS9_ILi160EEEEEENS8_IJiNS9_ILi1EEENS8_IJiiEEEEEESG_SG_NS4_14ResidualFusionEJNS2_6OptionILNS2_3TagE0ENS9_ILb1EEEEENSI_ILSJ_2ESK_EEEEENS4_15FmhaFwdEpilogueIS6_fNS8_IJSB_SC_SB_EEEEENS2_23PersistentTileSchedulerEJSL_SM_EEEEEvNT_6ParamsE,"ax",@progbits
	.align	128
.text._ZN7cutlass13device_kernelINS_4fmha6kernel28FmhaKernelTmaWarpSpecializedINS1_10collective30FmhaMainloopTmaWarpSpecializedINS_6half_tEffN4cute5tupleIJNS7_1CILi128EEENS9_ILi64EEENS9_ILi160EEEEEENS8_IJiNS9_ILi1EEENS8_IJiiEEEEEESG_SG_NS4_14ResidualFusionEJNS2_6OptionILNS2_3TagE0ENS9_ILb1EEEEENSI_ILSJ_2ESK_EEEEENS4_15FmhaFwdEpilogueIS6_fNS8_IJSB_SC_SB_EEEEENS2_23PersistentTileSchedulerEJSL_SM_EEEEEvNT_6ParamsE:
        .type           _ZN7cutlass13device_kernelINS_4fmha6kernel28FmhaKernelTmaWarpSpecializedINS1_10collective30FmhaMainloopTmaWarpSpecializedINS_6half_tEffN4cute5tupleIJNS7_1CILi128EEENS9_ILi64EEENS9_ILi160EEEEEENS8_IJiNS9_ILi1EEENS8_IJiiEEEEEESG_SG_NS4_14ResidualFusionEJNS2_6OptionILNS2_3TagE0ENS9_ILb1EEEEENSI_ILSJ_2ESK_EEEEENS4_15FmhaFwdEpilogueIS6_fNS8_IJSB_SC_SB_EEEEENS2_23PersistentTileSchedulerEJSL_SM_EEEEEvNT_6ParamsE,@function
        .size           _ZN7cutlass13device_kernelINS_4fmha6kernel28FmhaKernelTmaWarpSpecializedINS1_10collective30FmhaMainloopTmaWarpSpecializedINS_6half_tEffN4cute5tupleIJNS7_1CILi128EEENS9_ILi64EEENS9_ILi160EEEEEENS8_IJiNS9_ILi1EEENS8_IJiiEEEEEESG_SG_NS4_14ResidualFusionEJNS2_6OptionILNS2_3TagE0ENS9_ILb1EEEEENSI_ILSJ_2ESK_EEEEENS4_15FmhaFwdEpilogueIS6_fNS8_IJSB_SC_SB_EEEEENS2_23PersistentTileSchedulerEJSL_SM_EEEEEvNT_6ParamsE,(.L_x_151 - _ZN7cutlass13device_kernelINS_4fmha6kernel28FmhaKernelTmaWarpSpecializedINS1_10collective30FmhaMainloopTmaWarpSpecializedINS_6half_tEffN4cute5tupleIJNS7_1CILi128EEENS9_ILi64EEENS9_ILi160EEEEEENS8_IJiNS9_ILi1EEENS8_IJiiEEEEEESG_SG_NS4_14ResidualFusionEJNS2_6OptionILNS2_3TagE0ENS9_ILb1EEEEENSI_ILSJ_2ESK_EEEEENS4_15FmhaFwdEpilogueIS6_fNS8_IJSB_SC_SB_EEEEENS2_23PersistentTileSchedulerEJSL_SM_EEEEEvNT_6ParamsE)
        .other          _ZN7cutlass13device_kernelINS_4fmha6kernel28FmhaKernelTmaWarpSpecializedINS1_10collective30FmhaMainloopTmaWarpSpecializedINS_6half_tEffN4cute5tupleIJNS7_1CILi128EEENS9_ILi64EEENS9_ILi160EEEEEENS8_IJiNS9_ILi1EEENS8_IJiiEEEEEESG_SG_NS4_14ResidualFusionEJNS2_6OptionILNS2_3TagE0ENS9_ILb1EEEEENSI_ILSJ_2ESK_EEEEENS4_15FmhaFwdEpilogueIS6_fNS8_IJSB_SC_SB_EEEEENS2_23PersistentTileSchedulerEJSL_SM_EEEEEvNT_6ParamsE,@"STO_CUDA_ENTRY STV_DEFAULT"
_ZN7cutlass13device_kernelINS_4fmha6kernel28FmhaKernelTmaWarpSpecializedINS1_10collective30FmhaMainloopTmaWarpSpecializedINS_6half_tEffN4cute5tupleIJNS7_1CILi128EEENS9_ILi64EEENS9_ILi160EEEEEENS8_IJiNS9_ILi1EEENS8_IJiiEEEEEESG_SG_NS4_14ResidualFusionEJNS2_6OptionILNS2_3TagE0ENS9_ILb1EEEEENSI_ILSJ_2ESK_EEEEENS4_15FmhaFwdEpilogueIS6_fNS8_IJSB_SC_SB_EEEEENS2_23PersistentTileSchedulerEJSL_SM_EEEEEvNT_6ParamsE:
[----:B------:R-:W1:Y:S01]  /*0000*/  LDC R1, c[0x0][0x28] ;  /* 0x00000a00ff017b82 */ /* 0x000e620000000800 */
[----:B------:R-:W2:Y:S07]  /*0010*/  S2R R2, SR_TID.X ;  /* 0x0000000000027919 */ /* 0x000eae0000002100 */
[----:B------:R-:W3:Y:S01]  /*0020*/  S2UR UR6, SR_CTAID.X ;  /* 0x00000000000679c3 */ /* 0x000ee20000002500 */
[----:B------:R-:W-:Y:S01]  /*0030*/  ELECT P1, URZ, PT ;  /* 0x00000000003f782f */ /* 0x000fe20003820000 */
[----:B------:R-:W-:Y:S01]  /*0040*/  BSSY B0, `(.L_x_0) ;  /* 0x0000018000007945 */ /* 0x000fe20003800000 */
[----:B---3--:R-:W-:-:S02]  /*0050*/  MOV R17, UR6 ;  /* 0x0000000600117c02 */ /* 0x008fc40008000f00 */
[----:B--2---:R-:W-:-:S05]  /*0060*/  SHF.R.U32.HI R0, RZ, 0x5, R2 ;  /* 0x00000005ff007819 */ /* 0x004fca0000011602 */
[----:B------:R-:W2:Y:S02]  /*0070*/  SHFL.IDX PT, R3, R0, RZ, 0x1f ;  /* 0x00001fff00037589 */ /* 0x000ea400000e0000 */
[----:B--2---:R-:W-:Y:S02]  /*0080*/  R2UR UR4, R3 ;  /* 0x00000000030472ca */ /* 0x004fe400000e0000 */
[----:B------:R-:W-:-:S06]  /*0090*/  SHF.R.U32.HI R3, RZ, 0x7, R2 ;  /* 0x00000007ff037819 */ /* 0x000fcc0000011602 */
[----:B------:R-:W2:Y:S05]  /*00a0*/  SHFL.IDX PT, R3, R3, RZ, 0x1f ;  /* 0x00001fff03037589 */ /* 0x000eaa00000e0000 */
[----:B------:R-:W-:Y:S02]  /*00b0*/  USHF.R.S32.HI UR5, URZ, 0x1f, UR4 ;  /* 0x0000001f3f057899 */ /* 0x000fe40008011404 */
[----:B------:R-:W-:Y:S02]  /*00c0*/  ISETP.EQ.AND P2, PT, RZ, UR4, P1 ;  /* 0x00000004ff007c0c */ /* 0x000fe40008f42270 */
[----:B------:R-:W-:-:S04]  /*00d0*/  ULEA.HI UR5, UR5, UR4, URZ, 0x2 ;  /* 0x0000000405057291 */ /* 0x000fc8000f8f103f */
[----:B------:R-:W-:-:S04]  /*00e0*/  ULOP3.LUT UR5, UR5, 0xfffffffc, URZ, 0xc0, !UPT ;  /* 0xfffffffc05057892 */ /* 0x000fc8000f8ec03f */
[----:B------:R-:W-:-:S03]  /*00f0*/  UIADD3 UR5, UR4, -UR5, URZ ;  /* 0x8000000504057290 */ /* 0x000fc6000fffe03f */
[----:B-1----:R-:W-:Y:S09]  /*0100*/  @!P2 BRA `(.L_x_1) ;  /* 0x00000000002ca947 */ /* 0x002ff20003800000 */
[----:B------:R-:W-:Y:S02]  /*0110*/  ULDC.64 UR6, c[0x0][0x198] ;  /* 0x0000660000067ab9 */ /* 0x000fe40000000a00 */
[----:B------:R-:W-:Y:S02]  /*0120*/  UIADD3 UR8, UP0, UR6, 0xf0, URZ ;  /* 0x000000f006087890 */ /* 0x000fe4000ff1e03f */
[----:B------:R-:W-:Y:S02]  /*0130*/  UIADD3 UR10, UP1, UR6, 0x1f0, URZ ;  /* 0x000001f0060a7890 */ /* 0x000fe4000ff3e03f */
[----:B------:R-:W-:Y:S02]  /*0140*/  UIADD3 UR6, UP2, UR6, 0x2f0, URZ ;  /* 0x000002f006067890 */ /* 0x000fe4000ff5e03f */
[----:B------:R-:W-:Y:S02]  /*0150*/  UIADD3.X UR9, URZ, UR7, URZ, UP0, !UPT ;  /* 0x000000073f097290 */ /* 0x000fe400087fe43f */
[----:B------:R-:W-:-:S02]  /*0160*/  UIADD3.X UR11, URZ, UR7, URZ, UP1, !UPT ;  /* 0x000000073f0b7290 */ /* 0x000fc40008ffe43f */
[----:B------:R-:W-:-:S05]  /*0170*/  UIADD3.X UR7, URZ, UR7, URZ, UP2, !UPT ;  /* 0x000000073f077290 */ /* 0x000fca00097fe43f */
[----:B------:R1:W-:Y:S02]  /*0180*/  UTMACCTL.PF [UR8] ;  /* 0x00000000080079b9 */ /* 0x0003e40008040000 */
[----:B------:R1:W-:Y:S02]  /*0190*/  UTMACCTL.PF [UR10] ;  /* 0x000000000a0079b9 */ /* 0x0003e40008040000 */
[----:B------:R1:W-:Y:S02]  /*01a0*/  UTMACCTL.PF [UR6] ;  /* 0x00000000060079b9 */ /* 0x0003e40008040000 */
[----:B-1----:R-:W-:Y:S01]  /*01b0*/  NOP ;  /* 0x0000000000007918 */ /* 0x002fe20000000000 */
.L_x_1:
[----:B------:R-:W-:Y:S05]  /*01c0*/  BSYNC B0 ;  /* 0x0000000000007941 */ /* 0x000fea0003800000 */
.L_x_0:
[----:B------:R-:W1:Y:S01]  /*01d0*/  SHFL.IDX PT, R4, R0, RZ, 0x1f ;  /* 0x00001fff00047589 */ /* 0x000e6200000e0000 */
[----:B--2---:R-:W-:Y:S01]  /*01e0*/  R2UR UR57, R3 ;  /* 0x00000000033972ca */ /* 0x004fe200000e0000 */
[----:B------:R-:W-:Y:S02]  /*01f0*/  UISETP.NE.AND UP0, UPT, UR5, 0x1, UPT ;  /* 0x000000010500788c */ /* 0x000fe4000bf05270 */
[----:B------:R-:W-:-:S10]  /*0200*/  UISETP.NE.AND UP1, UPT, UR5, 0x2, UPT ;  /* 0x000000020500788c */ /* 0x000fd4000bf25270 */
[----:B------:R-:W-:Y:S02]  /*0210*/  UIADD3 UR10, UR57, -0x1, URZ ;  /* 0xffffffff390a7890 */ /* 0x000fe4000fffe03f */
[----:B------:R-:W-:Y:S02]  /*0220*/  UISETP.EQ.AND UP2, UPT, UR57, URZ, !UP0 ;  /* 0x0000003f3900728c */ /* 0x000fe4000c742270 */
[----:B------:R-:W-:Y:S02]  /*0230*/  UISETP.EQ.AND UP3, UPT, UR57, URZ, !UP1 ;  /* 0x0000003f3900728c */ /* 0x000fe4000cf62270 */
[----:B------:R-:W-:Y:S02]  /*0240*/  UISETP.GE.U32.AND UP4, UPT, UR10, 0x4, UPT ;  /* 0x000000040a00788c */ /* 0x000fe4000bf86070 */
[----:B------:R-:W-:Y:S01]  /*0250*/  USEL UR61, URZ, 0x1, !UP2 ;  /* 0x000000013f3d7887 */ /* 0x000fe2000d000000 */
[----:B-1----:R-:W-:Y:S01]  /*0260*/  ISETP.NE.AND P0, PT, R4, RZ, PT ;  /* 0x000000ff0400720c */ /* 0x002fe20003f05270 */
[----:B------:R-:W-:Y:S01]  /*0270*/  USEL UR60, URZ, 0x1, !UP3 ;  /* 0x000000013f3c7887 */ /* 0x000fe2000d800000 */
[----:B------:R-:W-:Y:S01]  /*0280*/  MOV R4, UR5 ;  /* 0x0000000500047c02 */ /* 0x000fe20008000f00 */
[----:B------:R-:W-:-:S02]  /*0290*/  USEL UR61, UR61, 0x2, UP4 ;  /* 0x000000023d3d7887 */ /* 0x000fc4000a000000 */
[----:B------:R-:W-:-:S08]  /*02a0*/  USEL UR60, UR60, 0x2, UP4 ;  /* 0x000000023c3c7887 */ /* 0x000fd0000a000000 */
[----:B------:R-:W-:Y:S05]  /*02b0*/  @P0 BRA `(.L_x_2) ;  /* 0x0000000000480947 */ /* 0x000fea0003800000 */
[----:B------:R-:W1:Y:S01]  /*02c0*/  S2UR UR8, SR_CgaCtaId ;  /* 0x00000000000879c3 */ /* 0x000e620000008800 */
[----:B------:R-:W-:Y:S01]  /*02d0*/  UMOV UR4, 0x400 ;  /* 0x0000040000047882 */ /* 0x000fe20000000000 */
[----:B------:R-:W-:Y:S01]  /*02e0*/  UMOV UR5, 0x1 ;  /* 0x0000000100057882 */ /* 0x000fe20000000000 */
[----:B------:R-:W-:Y:S01]  /*02f0*/  UMOV UR6, 0x80 ;  /* 0x0000008000067882 */ /* 0x000fe20000000000 */
[----:B------:R-:W-:Y:S01]  /*0300*/  ELECT P0, URZ, PT ;  /* 0x00000000003f782f */ /* 0x000fe20003800000 */
[----:B------:R-:W-:-:S04]  /*0310*/  UIADD3 UR6, -UR6, 0x100000, URZ ;  /* 0x0010000006067890 */ /* 0x000fc8000fffe13f */
[----:B------:R-:W-:Y:S02]  /*0320*/  USHF.L.U32 UR7, UR6, 0xb, URZ ;  /* 0x0000000b06077899 */ /* 0x000fe4000800063f */
[----:B------:R-:W-:Y:S02]  /*0330*/  USHF.L.U32 UR6, UR6, 0x1, URZ ;  /* 0x0000000106067899 */ /* 0x000fe4000800063f */
[----:B-1----:R-:W-:Y:S02]  /*0340*/  ULEA UR8, UR8, UR4, 0x18 ;  /* 0x0000000408087291 */ /* 0x002fe4000f8ec03f */
[----:B------:R-:W-:-:S04]  /*0350*/  UIADD3 UR4, -UR5, 0x100000, URZ ;  /* 0x0010000005047890 */ /* 0x000fc8000fffe13f */
[----:B------:R-:W-:Y:S02]  /*0360*/  USHF.L.U32 UR5, UR4, 0xb, URZ ;  /* 0x0000000b04057899 */ /* 0x000fe4000800063f */
[----:B------:R-:W-:Y:S01]  /*0370*/  USHF.L.U32 UR4, UR4, 0x1, URZ ;  /* 0x0000000104047899 */ /* 0x000fe2000800063f */
[----:B------:R-:W1:Y:S11]  /*0380*/  FENCE.VIEW.ASYNC.S ;  /* 0x00000000000073c6 */ /* 0x000e760000000000 */
[----:B-1----:R1:W2:Y:S01]  /*0390*/  SYNCS.EXCH.64 URZ, [UR8+0x27450], UR4 ;  /* 0x02745004083f75b2 */ /* 0x0022a20008000100 */
[----:B------:R1:W3:Y:S01]  /*03a0*/  SYNCS.EXCH.64 URZ, [UR8+0x27460], UR6 ;  /* 0x02746006083f75b2 */ /* 0x0002e20008000100 */
[----:B------:R1:W4:Y:S01]  /*03b0*/  SYNCS.EXCH.64 URZ, [UR8+0x27458], UR4 ;  /* 0x02745804083f75b2 */ /* 0x0003220008000100 */
[----:B------:R1:W1:Y:S01]  /*03c0*/  SYNCS.EXCH.64 URZ, [UR8+0x27468], UR6 ;  /* 0x02746806083f75b2 */ /* 0x0002620008000100 */
[----:B------:R-:W-:Y:S01]  /*03d0*/  NOP ;  /* 0x0000000000007918 */ /* 0x000fe20000000000 */
.L_x_2:
[----:B------:R-:W5:Y:S01]  /*03e0*/  SHFL.IDX PT, R3, R0, RZ, 0x1f ;  /* 0x00001fff00037589 */ /* 0x000f6200000e0000 */
[----:B------:R-:W-:Y:S01]  /*03f0*/  NOP ;  /* 0x0000000000007918 */ /* 0x000fe20000000000 */
[----:B-----5:R-:W-:-:S13]  /*0400*/  ISETP.NE.AND P0, PT, R3, RZ, PT ;  /* 0x000000ff0300720c */ /* 0x020fda0003f05270 */
[----:B------:R-:W-:Y:S05]  /*0410*/  @P0 BRA `(.L_x_3) ;  /* 0x0000000000600947 */ /* 0x000fea0003800000 */
[----:B-1----:R-:W1:Y:S01]  /*0420*/  S2UR UR5, SR_CgaCtaId ;  /* 0x00000000000579c3 */ /* 0x002e620000008800 */
[----:B------:R-:W-:Y:S01]  /*0430*/  UMOV UR4, 0x400 ;  /* 0x0000040000047882 */ /* 0x000fe20000000000 */
[----:B------:R-:W-:Y:S01]  /*0440*/  UMOV UR6, 0x1 ;  /* 0x0000000100067882 */ /* 0x000fe20000000000 */
[----:B------:R-:W-:Y:S01]  /*0450*/  UMOV UR9, 0x100 ;  /* 0x0000010000097882 */ /* 0x000fe20000000000 */
[----:B------:R-:W-:-:S04]  /*0460*/  UIADD3 UR6, -UR6, 0x100000, URZ ;  /* 0x0010000006067890 */ /* 0x000fc8000fffe13f */
[----:B------:R-:W-:Y:S02]  /*0470*/  USHF.L.U32 UR7, UR6, 0xb, URZ ;  /* 0x0000000b06077899 */ /* 0x000fe4000800063f */
[----:B------:R-:W-:Y:S01]  /*0480*/  USHF.L.U32 UR6, UR6, 0x1, URZ ;  /* 0x0000000106067899 */ /* 0x000fe2000800063f */
[----:B------:R-:W-:Y:S01]  /*0490*/  ELECT P0, URZ, PT ;  /* 0x00000000003f782f */ /* 0x000fe20003800000 */
[----:B-1----:R-:W-:Y:S02]  /*04a0*/  ULEA UR8, UR5, UR4, 0x18 ;  /* 0x0000000405087291 */ /* 0x002fe4000f8ec03f */
[----:B------:R-:W-:-:S04]  /*04b0*/  UIADD3 UR4, -UR9, 0x100000, URZ ;  /* 0x0010000009047890 */ /* 0x000fc8000fffe13f */
[----:B------:R-:W-:Y:S02]  /*04c0*/  USHF.L.U32 UR5, UR4, 0xb, URZ ;  /* 0x0000000b04057899 */ /* 0x000fe4000800063f */
[----:B------:R-:W-:Y:S01]  /*04d0*/  USHF.L.U32 UR4, UR4, 0x1, URZ ;  /* 0x0000000104047899 */ /* 0x000fe2000800063f */
[----:B------:R-:W1:Y:S03]  /*04e0*/  FENCE.VIEW.ASYNC.S ;  /* 0x00000000000073c6 */ /* 0x000e660000000000 */
[----:B-1----:R1:W1:Y:S08]  /*04f0*/  SYNCS.EXCH.64 URZ, [UR8+0x27400], UR6 ;  /* 0x02740006083f75b2 */ /* 0x0022700008000100 */
[----:B------:R1:W1:Y:S01]  /*0500*/  SYNCS.EXCH.64 URZ, [UR8+0x27428], UR4 ;  /* 0x02742804083f75b2 */ /* 0x0002620008000100 */
        /* <DEDUP_REMOVED lines=8> */
[----:B------:R-:W-:Y:S01]  /*0590*/  NOP ;  /* 0x0000000000007918 */ /* 0x000fe20000000000 */
.L_x_3:
        /* <DEDUP_REMOVED lines=21> */
[----:B------:R-:W-:Y:S01]  /*06f0*/  NOP ;  /* 0x0000000000007918 */ /* 0x000fe20000000000 */
.L_x_4:
[----:B------:R-:W5:Y:S01]  /*0700*/  SHFL.IDX PT, R3, R0, RZ, 0x1f ;  /* 0x00001fff00037589 */ /* 0x000f6200000e0000 */
[----:B------:R-:W-:Y:S01]  /*0710*/  ELECT P0, URZ, PT ;  /* 0x00000000003f782f */ /* 0x000fe20003800000 */
[----:B------:R-:W-:Y:S01]  /*0720*/  NOP ;  /* 0x0000000000007918 */ /* 0x000fe20000000000 */
[----:B-1----:R-:W-:Y:S02]  /*0730*/  UMOV UR4, 0x80 ;  /* 0x0000008000047882 */ /* 0x002fe40000000000 */
[C---:B-----5:R-:W-:Y:S02]  /*0740*/  ISETP.NE.OR P0, PT, R3.reuse, RZ, !P0 ;  /* 0x000000ff0300720c */ /* 0x060fe40004705670 */
[----:B------:R-:W-:-:S11]  /*0750*/  ISETP.NE.AND P3, PT, R3, RZ, PT ;  /* 0x000000ff0300720c */ /* 0x000fd60003f65270 */
[----:B------:R-:W-:Y:S01]  /*0760*/  VOTEU.ALL UP2, P0 ;  /* 0x00000000003f7886 */ /* 0x000fe20000040000 */
[----:B------:R-:W-:Y:S01]  /*0770*/  VOTEU.ALL UP3, P0 ;  /* 0x00000000003f7886 */ /* 0x000fe20000060000 */
[----:B------:R-:W-:Y:S01]  /*0780*/  VOTEU.ALL UP4, P0 ;  /* 0x00000000003f7886 */ /* 0x000fe20000080000 */
[----:B------:R-:W-:Y:S02]  /*0790*/  VOTEU.ALL UP5, P0 ;  /* 0x00000000003f7886 */ /* 0x000fe400000a0000 */
[----:B------:R-:W1:Y:S01]  /*07a0*/  @!UP2 S2UR UR7, SR_CgaCtaId ;  /* 0x000000000007a9c3 */ /* 0x000e620000008800 */
[----:B------:R-:W-:Y:S01]  /*07b0*/  @!UP2 UMOV UR6, 0x400 ;  /* 0x000004000006a882 */ /* 0x000fe20000000000 */
[----:B------:R-:W-:-:S04]  /*07c0*/  @!UP2 UIADD3 UR4, -UR4, 0x100000, URZ ;  /* 0x001000000404a890 */ /* 0x000fc8000fffe13f */
[----:B------:R-:W-:Y:S02]  /*07d0*/  @!UP2 USHF.L.U32 UR5, UR4, 0xb, URZ ;  /* 0x0000000b0405a899 */ /* 0x000fe4000800063f */
[----:B------:R-:W-:Y:S02]  /*07e0*/  @!UP2 USHF.L.U32 UR4, UR4, 0x1, URZ ;  /* 0x000000010404a899 */ /* 0x000fe4000800063f */
[----:B-1----:R-:W-:Y:S01]  /*07f0*/  @!UP2 ULEA UR6, UR7, UR6, 0x18 ;  /* 0x000000060706a291 */ /* 0x002fe2000f8ec03f */
[----:B------:R-:W-:Y:S01]  /*0800*/  VOTEU.ALL UP2, P0 ;  /* 0x00000000003f7886 */ /* 0x000fe20000040000 */
[----:B------:R-:W1:Y:S10]  /*0810*/  FENCE.VIEW.ASYNC.S ;  /* 0x00000000000073c6 */ /* 0x000e740000000000 */
[----:B-1----:R1:W1:Y:S01]  /*0820*/  @!UP2 SYNCS.EXCH.64 URZ, [UR6+0x27490], UR4 ;  /* 0x02749004063fa5b2 */ /* 0x0022620008000100 */
[----:B------:R1:W1:Y:S01]  /*0830*/  @!UP3 SYNCS.EXCH.64 URZ, [UR6+0x27498], UR4 ;  /* 0x02749804063fb5b2 */ /* 0x0002620008000100 */
[----:B------:R1:W1:Y:S01]  /*0840*/  @!UP4 SYNCS.EXCH.64 URZ, [UR6+0x274a0], UR4 ;  /* 0x0274a004063fc5b2 */ /* 0x0002620008000100 */
[----:B------:R1:W1:Y:S01]  /*0850*/  @!UP5 SYNCS.EXCH.64 URZ, [UR6+0x274a8], UR4 ;  /* 0x0274a804063fd5b2 */ /* 0x0002620008000100 */
[----:B------:R-:W-:Y:S01]  /*0860*/  NOP ;  /* 0x0000000000007918 */ /* 0x000fe20000000000 */
[----:B------:R-:W-:Y:S05]  /*0870*/  @P3 BRA `(.L_x_5) ;  /* 0x0000000000583947 */ /* 0x000fea0003800000 */
[----:B-1----:R-:W1:Y:S01]  /*0880*/  S2UR UR5, SR_CgaCtaId ;  /* 0x00000000000579c3 */ /* 0x002e620000008800 */
[----:B------:R-:W-:Y:S01]  /*0890*/  UMOV UR4, 0x400 ;  /* 0x0000040000047882 */ /* 0x000fe20000000000 */
[----:B------:R-:W-:Y:S01]  /*08a0*/  UMOV UR6, 0x20 ;  /* 0x0000002000067882 */ /* 0x000fe20000000000 */
[----:B------:R-:W-:Y:S01]  /*08b0*/  UMOV UR7, 0x80 ;  /* 0x0000008000077882 */ /* 0x000fe20000000000 */
[----:B------:R-:W-:Y:S01]  /*08c0*/  ELECT P0, URZ, PT ;  /* 0x00000000003f782f */ /* 0x000fe20003800000 */
[----:B-1----:R-:W-:Y:S02]  /*08d0*/  ULEA UR8, UR5, UR4, 0x18 ;  /* 0x0000000405087291 */ /* 0x002fe4000f8ec03f */
[----:B------:R-:W-:-:S04]  /*08e0*/  UIADD3 UR4, -UR6, 0x100000, URZ ;  /* 0x0010000006047890 */ /* 0x000fc8000fffe13f */
[----:B------:R-:W-:Y:S02]  /*08f0*/  USHF.L.U32 UR5, UR4, 0xb, URZ ;  /* 0x0000000b04057899 */ /* 0x000fe4000800063f */
[----:B------:R-:W-:Y:S02]  /*0900*/  USHF.L.U32 UR4, UR4, 0x1, URZ ;  /* 0x0000000104047899 */ /* 0x000fe4000800063f */
        /* <DEDUP_REMOVED lines=13> */
.L_x_5:
[----:B------:R-:W-:Y:S01]  /*09e0*/  VOTEU.ANY UP2, P2 ;  /* 0x00000000003f7886 */ /* 0x000fe20001040100 */
[----:B-1----:R-:W-:Y:S01]  /*09f0*/  UMOV UR4, 0x40 ;  /* 0x0000004000047882 */ /* 0x002fe20000000000 */
[----:B------:R-:W-:Y:S01]  /*0a00*/  ISETP.NE.AND P3, PT, RZ, UR57, PT ;  /* 0x00000039ff007c0c */ /* 0x000fe2000bf65270 */
[----:B------:R-:W-:Y:S01]  /*0a10*/  NOP ;  /* 0x0000000000007918 */ /* 0x000fe20000000000 */
[----:B------:R-:W-:Y:S01]  /*0a20*/  ISETP.EQ.AND P0, PT, R4, 0x2, P1 ;  /* 0x000000020400780c */ /* 0x000fe20000f02270 */
[----:B------:R-:W1:Y:S01]  /*0a30*/  @UP2 S2UR UR7, SR_CgaCtaId ;  /* 0x00000000000729c3 */ /* 0x000e620000008800 */
[----:B------:R-:W-:Y:S01]  /*0a40*/  @UP2 UMOV UR6, 0x400 ;  /* 0x0000040000062882 */ /* 0x000fe20000000000 */
[----:B------:R-:W-:-:S04]  /*0a50*/  @UP2 UIADD3 UR4, -UR4, 0x100000, URZ ;  /* 0x0010000004042890 */ /* 0x000fc8000fffe13f */
[----:B------:R-:W-:Y:S02]  /*0a60*/  @UP2 USHF.L.U32 UR5, UR4, 0xb, URZ ;  /* 0x0000000b04052899 */ /* 0x000fe4000800063f */
[----:B------:R-:W-:Y:S02]  /*0a70*/  @UP2 USHF.L.U32 UR4, UR4, 0x1, URZ ;  /* 0x0000000104042899 */ /* 0x000fe4000800063f */
[----:B-1----:R-:W-:Y:S01]  /*0a80*/  @UP2 ULEA UR6, UR7, UR6, 0x18 ;  /* 0x0000000607062291 */ /* 0x002fe2000f8ec03f */
[----:B------:R-:W-:Y:S01]  /*0a90*/  VOTEU.ANY UP2, P2 ;  /* 0x00000000003f7886 */ /* 0x000fe20001040100 */
[----:B------:R-:W-:Y:S01]  /*0aa0*/  ISETP.EQ.AND P2, PT, R4, 0x1, P1 ;  /* 0x000000010400780c */ /* 0x000fe20000f42270 */
[----:B------:R-:W1:Y:S09]  /*0ab0*/  FENCE.VIEW.ASYNC.S ;  /* 0x00000000000073c6 */ /* 0x000e720000000000 */
[----:B-1----:R1:W2:Y:S01]  /*0ac0*/  @UP2 SYNCS.EXCH.64 URZ, [UR6+0x274b0], UR4 ;  /* 0x0274b004063f25b2 */ /* 0x0022a20008000100 */
[----:B------:R-:W-:Y:S01]  /*0ad0*/  NOP ;  /* 0x0000000000007918 */ /* 0x000fe20000000000 */
[----:B--234-:R-:W-:Y:S06]  /*0ae0*/  BAR.SYNC.DEFER_BLOCKING 0x0 ;  /* 0x0000000000007b1d */ /* 0x01cfec0000010000 */
[----:B------:R-:W-:Y:S05]  /*0af0*/  @!P3 BRA `(.L_x_6) ;  /* 0x000000980038b947 */ /* 0x000fea0003800000 */
[----:B------:R-:W-:-:S06]  /*0b00*/  UISETP.GT.U32.AND UP0, UPT, UR10, 0x3, UPT ;  /* 0x000000030a00788c */ /* 0x000fcc000bf04070 */
[----:B------:R-:W-:-:S13]  /*0b10*/  PLOP3.LUT P0, PT, PT, PT, UP0, 0x80, 0x0 ;  /* 0x000000000000781c */ /* 0x000fda0003f0f008 */
[----:B-1----:R-:W-:Y:S05]  /*0b20*/  @P0 EXIT ;  /* 0x000000000000094d */ /* 0x002fea0003800000 */
.L_x_7:
[----:B------:R-:W-:-:S08]  /*0b30*/  NOP ;  /* 0x0000000000007918 */ /* 0x000fd00000000000 */
[----:B------:R-:W1:Y:S02]  /*0b40*/  USETMAXREG.TRY_ALLOC.CTAPOOL UP0, 0xf0 ;  /* 0x000000f0000079c8 */ /* 0x000e640008000600 */
[----:B-1----:R-:W-:-:S13]  /*0b50*/  PLOP3.LUT P0, PT, PT, PT, UP0, 0x80, 0x0 ;  /* 0x000000000000781c */ /* 0x002fda0003f0f008 */
[----:B------:R-:W-:Y:S05]  /*0b60*/  @!P0 BRA `(.L_x_7) ;  /* 0xfffffffc00f08947 */ /* 0x000fea000383ffff */
[----:B------:R-:W-:Y:S02]  /*0b70*/  ULDC UR4, c[0x0][0xa00] ;  /* 0x0002800000047ab9 */ /* 0x000fe40000000800 */
[----:B------:R-:W-:-:S13]  /*0b80*/  ISETP.GE.AND P0, PT, R17, UR4, PT ;  /* 0x0000000411007c0c */ /* 0x000fda000bf06270 */
[----:B------:R-:W-:Y:S05]  /*0b90*/  @P0 EXIT ;  /* 0x000000000000094d */ /* 0x000fea0003800000 */
[----:B------:R-:W1:Y:S01]  /*0ba0*/  S2UR UR4, SR_CgaCtaId ;  /* 0x00000000000479c3 */ /* 0x000e620000008800 */
[----:B------:R-:W-:Y:S01]  /*0bb0*/  SHF.R.S32.HI R3, RZ, 0x1f, R2 ;  /* 0x0000001fff037819 */ /* 0x000fe20000011402 */
[----:B------:R-:W-:Y:S01]  /*0bc0*/  ULOP3.LUT UR5, UR61, 0x1, URZ, 0xfc, !UPT ;  /* 0x000000013d057892 */ /* 0x000fe2000f8efc3f */
[----:B------:R-:W-:Y:S01]  /*0bd0*/  MOV R19, RZ ;  /* 0x000000ff00137202 */ /* 0x000fe20000000f00 */
[----:B------:R-:W-:Y:S01]  /*0be0*/  UMOV UR37, 0x400 ;  /* 0x0000040000257882 */ /* 0x000fe20000000000 */
[----:B------:R-:W-:Y:S01]  /*0bf0*/  LEA.HI R3, R3, R2, RZ, 0x7 ;  /* 0x0000000203037211 */ /* 0x000fe200078f38ff */
[----:B------:R-:W-:Y:S02]  /*0c00*/  UISETP.NE.AND UP0, UPT, UR57, 0x1, UPT ;  /* 0x000000013900788c */ /* 0x000fe4000bf05270 */
[----:B------:R-:W-:Y:S01]  /*0c10*/  MOV R0, UR5 ;  /* 0x0000000500007c02 */ /* 0x000fe20008000f00 */
[----:B------:R-:W-:Y:S01]  /*0c20*/  UMOV UR45, URZ ;  /* 0x0000003f002d7c82 */ /* 0x000fe20008000000 */
[----:B------:R-:W-:Y:S01]  /*0c30*/  LOP3.LUT R3, R3, 0xffffff80, RZ, 0xc0, !PT ;  /* 0xffffff8003037812 */ /* 0x000fe200078ec0ff */
[----:B------:R-:W-:Y:S01]  /*0c40*/  USEL UR6, URZ, 0x1, UP0 ;  /* 0x000000013f067887 */ /* 0x000fe20008000000 */
[----:B------:R-:W-:-:S02]  /*0c50*/  UMOV UR56, URZ ;  /* 0x0000003f00387c82 */ /* 0x000fc40008000000 */
[----:B------:R-:W-:Y:S01]  /*0c60*/  IADD3 R3, -R3, R2, RZ ;  /* 0x0000000203037210 */ /* 0x000fe20007ffe1ff */
[----:B------:R-:W-:Y:S02]  /*0c70*/  UMOV UR36, URZ ;  /* 0x0000003f00247c82 */ /* 0x000fe40008000000 */
[----:B------:R-:W-:Y:S02]  /*0c80*/  MOV R22, UR6 ;  /* 0x0000000600167c02 */ /* 0x000fe40008000f00 */
[----:B------:R-:W-:-:S04]  /*0c90*/  SHF.R.S32.HI R0, RZ, 0x1f, R3 ;  /* 0x0000001fff007819 */ /* 0x000fc80000011403 */
[----:B------:R-:W-:Y:S01]  /*0ca0*/  LEA.HI R0, R0, R3, RZ, 0x2 ;  /* 0x0000000300007211 */ /* 0x000fe200078f10ff */
[----:B-1----:R-:W-:-:S03]  /*0cb0*/  ULEA UR37, UR4, UR37, 0x18 ;  /* 0x0000002504257291 */ /* 0x002fc6000f8ec03f */
[----:B------:R-:W-:Y:S01]  /*0cc0*/  LOP3.LUT R0, R0, 0x7ffffffc, RZ, 0xc0, !PT ;  /* 0x7ffffffc00007812 */ /* 0x000fe200078ec0ff */
[----:B------:R-:W-:Y:S02]  /*0cd0*/  UIADD3 UR4, UR37, 0xa000, URZ ;  /* 0x0000a00025047890 */ /* 0x000fe4000fffe03f */
[----:B------:R-:W-:Y:S02]  /*0ce0*/  USHF.R.U32.HI UR5, URZ, 0x4, UR37 ;  /* 0x000000043f057899 */ /* 0x000fe40008011625 */
[----:B------:R-:W-:Y:S01]  /*0cf0*/  USHF.R.U32.HI UR4, URZ, 0x4, UR4 ;  /* 0x000000043f047899 */ /* 0x000fe20008011604 */
[----:B------:R-:W-:Y:S01]  /*0d00*/  IMAD.IADD R0, R3, 0x1, -R0 ;  /* 0x0000000103007824 */ /* 0x000fe200078e0a00 */
[----:B------:R-:W-:Y:S02]  /*0d10*/  ULOP3.LUT UR5, UR5, 0x3fff, URZ, 0xc0, !UPT ;  /* 0x00003fff05057892 */ /* 0x000fe4000f8ec03f */
[----:B------:R-:W-:Y:S01]  /*0d20*/  ULOP3.LUT UR38, UR4, 0x3fff, URZ, 0xc0, !UPT ;  /* 0x00003fff04267892 */ /* 0x000fe2000f8ec03f */
[----:B------:R-:W-:Y:S01]  /*0d30*/  IMAD.SHL.U32 R16, R0, 0x2, RZ ;  /* 0x0000000200107824 */ /* 0x000fe200078e00ff */
[----:B------:R-:W-:-:S02]  /*0d40*/  ULOP3.LUT UR4, UR5, 0x10000, URZ, 0xfc, !UPT ;  /* 0x0001000005047892 */ /* 0x000fc4000f8efc3f */
[----:B------:R-:W-:-:S04]  /*0d50*/  ULOP3.LUT UR39, UR38, 0x10000, URZ, 0xfc, !UPT ;  /* 0x0001000026277892 */ /* 0x000fc8000f8efc3f */
[----:B------:R-:W-:-:S08]  /*0d60*/  MOV R23, UR4 ;  /* 0x0000000400177c02 */ /* 0x000fd00008000f00 */
.L_x_81:
[----:B------:R-:W-:Y:S01]  /*0d70*/  ULDC UR8, c[0x0][0xa04] ;  /* 0x0002810000087ab9 */ /* 0x000fe20000000800 */
[----:B------:R-:W-:Y:S01]  /*0d80*/  R2UR UR58, R17 ;  /* 0x00000000113a72ca */ /* 0x000fe200000e0000 */
[----:B------:R-:W-:Y:S01]  /*0d90*/  UISETP.NE.AND UP0, UPT, UR8, 0x1, UPT ;  /* 0x000000010800788c */ /* 0x000fe2000bf05270 */
[----:B------:R-:W-:Y:S01]  /*0da0*/  ULDC UR4, c[0x0][0xa10] ;  /* 0x0002840000047ab9 */ /* 0x000fe20000000800 */
[----:B------:R-:W-:Y:S01]  /*0db0*/  ULDC UR44, c[0x0][0xa1c] ;  /* 0x00028700002c7ab9 */ /* 0x000fe20000000800 */
[----:B------:R-:W-:Y:S02]  /*0dc0*/  UISETP.NE.AND UP1, UPT, UR4, 0x1, UPT ;  /* 0x000000010400788c */ /* 0x000fe4000bf25270 */
[----:B------:R-:W-:-:S06]  /*0dd0*/  UISETP.NE.AND UP2, UPT, UR57, 0x1, UPT ;  /* 0x000000013900788c */ /* 0x000fcc000bf45270 */
[----:B------:R-:W-:Y:S01]  /*0de0*/  @UP0 ULDC.64 UR6, c[0x0][0xa08] ;  /* 0x0002820000060ab9 */ /* 0x000fe20000000a00 */
[----:B------:R-:W-:Y:S01]  /*0df0*/  PLOP3.LUT P0, PT, PT, PT, UP2, 0x80, 0x0 ;  /* 0x000000000000781c */ /* 0x000fe20003f0f028 */
[----:B------:R-:W-:-:S03]  /*0e00*/  UIMAD.WIDE.U32 UR4, UR58, UR6, URZ ;  /* 0x000000063a0472a5 */ /* 0x000fc6000f8e003f */
[----:B------:R-:W-:Y:S01]  /*0e10*/  @UP1 ULDC UR6, c[0x0][0xa18] ;  /* 0x0002860000061ab9 */ /* 0x000fe20000000800 */
[----:B------:R-:W-:Y:S02]  /*0e20*/  @UP0 USHF.R.U32.HI UR58, URZ, UR7, UR5 ;  /* 0x000000073f3a0299 */ /* 0x000fe40008011605 */
[----:B------:R-:W-:Y:S01]  /*0e30*/  UISETP.NE.AND UP0, UPT, UR44, 0x1, UPT ;  /* 0x000000012c00788c */ /* 0x000fe2000bf05270 */
[----:B------:R-:W-:Y:S02]  /*0e40*/  @UP1 ULDC UR4, c[0x0][0xa14] ;  /* 0x0002850000041ab9 */ /* 0x000fe40000000800 */
[----:B------:R-:W-:Y:S02]  /*0e50*/  UIMAD.WIDE.U32 UR4, UR58, UR4, URZ ;  /* 0x000000043a0472a5 */ /* 0x000fe4000f8e003f */
[----:B------:R-:W-:Y:S01]  /*0e60*/  IADD3 R0, RZ, -UR58, RZ ;  /* 0x8000003aff007c10 */ /* 0x000fe2000fffe0ff */
[----:B------:R-:W-:Y:S01]  /*0e70*/  UMOV UR47, UR58 ;  /* 0x0000003a002f7c82 */ /* 0x000fe20008000000 */
[----:B------:R-:W-:-:S03]  /*0e80*/  @UP1 USHF.R.U32.HI UR47, URZ, UR6, UR5 ;  /* 0x000000063f2f1299 */ /* 0x000fc60008011605 */
[----:B------:R-:W-:Y:S01]  /*0e90*/  IMAD R0, R0, UR8, R17 ;  /* 0x0000000800007c24 */ /* 0x000fe2000f8e0211 */
[----:B------:R-:W-:Y:S02]  /*0ea0*/  @UP0 ULDC.64 UR6, c[0x0][0xa20] ;  /* 0x0002880000060ab9 */ /* 0x000fe40000000a00 */
[----:B------:R-:W-:Y:S02]  /*0eb0*/  UIMAD.WIDE.U32 UR4, UR47, UR6, URZ ;  /* 0x000000062f0472a5 */ /* 0x000fe4000f8e003f */
[----:B------:R-:W-:Y:S01]  /*0ec0*/  R2UR UR46, R0 ;  /* 0x00000000002e72ca */ /* 0x000fe200000e0000 */
[----:B------:R-:W-:Y:S01]  /*0ed0*/  UMOV UR6, UR47 ;  /* 0x0000002f00067c82 */ /* 0x000fe20008000000 */
[----:B------:R-:W-:-:S04]  /*0ee0*/  @UP0 USHF.R.U32.HI UR6, URZ, UR7, UR5 ;  /* 0x000000073f060299 */ /* 0x000fc80008011605 */
[----:B------:R-:W-:-:S04]  /*0ef0*/  UIADD3 UR4, -UR6, URZ, URZ ;  /* 0x0000003f06047290 */ /* 0x000fc8000fffe13f */
[----:B------:R-:W-:Y:S01]  /*0f00*/  UIMAD UR44, UR44, UR4, UR47 ;  /* 0x000000042c2c72a4 */ /* 0x000fe2000f8e022f */
[----:B------:R-:W-:Y:S11]  /*0f10*/  @!P0 BRA `(.L_x_8) ;  /* 0x0000000000688947 */ /* 0x000ff60003800000 */
[----:B------:R-:W-:-:S06]  /*0f20*/  UISETP.NE.AND UP0, UPT, UR57, 0x2, UPT ;  /* 0x000000023900788c */ /* 0x000fcc000bf05270 */
[----:B------:R-:W-:-:S13]  /*0f30*/  PLOP3.LUT P1, PT, PT, PT, UP0, 0x80, 0x0 ;  /* 0x000000000000781c */ /* 0x000fda0003f2f008 */
[----:B------:R-:W-:Y:S05]  /*0f40*/  @!P1 BRA `(.L_x_9) ;  /* 0x0000000000449947 */ /* 0x000fea0003800000 */
[----:B------:R-:W-:-:S06]  /*0f50*/  UISETP.NE.AND UP0, UPT, UR57, 0x3, UPT ;  /* 0x000000033900788c */ /* 0x000fcc000bf05270 */
[----:B------:R-:W-:-:S13]  /*0f60*/  PLOP3.LUT P1, PT, PT, PT, UP0, 0x80, 0x0 ;  /* 0x000000000000781c */ /* 0x000fda0003f2f008 */
[----:B------:R-:W-:Y:S05]  /*0f70*/  @!P1 BRA `(.L_x_10) ;  /* 0x0000000000249947 */ /* 0x000fea0003800000 */
[----:B------:R-:W-:-:S06]  /*0f80*/  UISETP.NE.AND UP0, UPT, UR57, 0x4, UPT ;  /* 0x000000043900788c */ /* 0x000fcc000bf05270 */
[----:B------:R-:W-:-:S13]  /*0f90*/  PLOP3.LUT P1, PT, PT, PT, UP0, 0x80, 0x0 ;  /* 0x000000000000781c */ /* 0x000fda0003f2f008 */
[----:B------:R-:W-:Y:S05]  /*0fa0*/  @P1 BRA `(.L_x_11) ;  /* 0x0000000000541947 */ /* 0x000fea0003800000 */
[----:B------:R-:W-:Y:S02]  /*0fb0*/  UIADD3 UR4, UR45, -0x1, URZ ;  /* 0xffffffff2d047890 */ /* 0x000fe4000fffe03f */
[----:B------:R-:W-:Y:S02]  /*0fc0*/  ULOP3.LUT UR45, UR45, 0x1, URZ, 0xc, !UPT ;  /* 0x000000012d2d7892 */ /* 0x000fe4000f8e0c3f */
[----:B------:R-:W-:-:S04]  /*0fd0*/  ULOP3.LUT UR4, UR4, 0x2, URZ, 0xc0, !UPT ;  /* 0x0000000204047892 */ /* 0x000fc8000f8ec03f */
[----:B------:R-:W-:-:S04]  /*0fe0*/  USHF.R.U32.HI UR4, URZ, 0x1, UR4 ;  /* 0x000000013f047899 */ /* 0x000fc80008011604 */
[----:B------:R-:W-:Y:S01]  /*0ff0*/  ULOP3.LUT UR56, UR56, UR4, URZ, 0x3c, !UPT ;  /* 0x0000000438387292 */ /* 0x000fe2000f8e3c3f */
[----:B------:R-:W-:Y:S11]  /*1000*/  BRA `(.L_x_11) ;  /* 0x00000000003c7947 */ /* 0x000ff60003800000 */
.L_x_10:
[----:B------:R-:W-:Y:S02]  /*1010*/  ULOP3.LUT UP0, URZ, UR45, 0x2, URZ, 0xc0, !UPT ;  /* 0x000000022d3f7892 */ /* 0x000fe4000f80c03f */
[----:B------:R-:W-:Y:S02]  /*1020*/  ULOP3.LUT UR45, UR45, 0x1, URZ, 0xc0, !UPT ;  /* 0x000000012d2d7892 */ /* 0x000fe4000f8ec03f */
[----:B------:R-:W-:-:S04]  /*1030*/  USEL UR4, URZ, 0x1, UP0 ;  /* 0x000000013f047887 */ /* 0x000fc80008000000 */
[----:B------:R-:W-:Y:S01]  /*1040*/  ULOP3.LUT UR56, UR56, UR4, URZ, 0x3c, !UPT ;  /* 0x0000000438387292 */ /* 0x000fe2000f8e3c3f */
[----:B------:R-:W-:Y:S11]  /*1050*/  BRA `(.L_x_11) ;  /* 0x0000000000287947 */ /* 0x000ff60003800000 */
.L_x_9:
[----:B------:R-:W-:Y:S02]  /*1060*/  UIADD3 UR4, UR45, 0x1, URZ ;  /* 0x000000012d047890 */ /* 0x000fe4000fffe03f */
[----:B------:R-:W-:Y:S02]  /*1070*/  ULOP3.LUT UR45, UR45, 0x1, URZ, 0xc, !UPT ;  /* 0x000000012d2d7892 */ /* 0x000fe4000f8e0c3f */
[----:B------:R-:W-:-:S04]  /*1080*/  UISETP.GT.U32.AND UP0, UPT, UR4, 0x1, UPT ;  /* 0x000000010400788c */ /* 0x000fc8000bf04070 */
[----:B------:R-:W-:-:S04]  /*1090*/  USEL UR4, URZ, 0x1, !UP0 ;  /* 0x000000013f047887 */ /* 0x000fc8000c000000 */
[----:B------:R-:W-:Y:S01]  /*10a0*/  ULOP3.LUT UR56, UR56, UR4, URZ, 0x3c, !UPT ;  /* 0x0000000438387292 */ /* 0x000fe2000f8e3c3f */
[----:B------:R-:W-:Y:S11]  /*10b0*/  BRA `(.L_x_11) ;  /* 0x0000000000107947 */ /* 0x000ff60003800000 */
.L_x_8:
[----:B------:R-:W-:Y:S02]  /*10c0*/  UISETP.GT.U32.AND UP0, UPT, UR45, 0x1, UPT ;  /* 0x000000012d00788c */ /* 0x000fe4000bf04070 */
[----:B------:R-:W-:Y:S02]  /*10d0*/  ULOP3.LUT UR45, UR45, 0x1, URZ, 0xc0, !UPT ;  /* 0x000000012d2d7892 */ /* 0x000fe4000f8ec03f */
[----:B------:R-:W-:-:S04]  /*10e0*/  USEL UR4, URZ, 0x1, !UP0 ;  /* 0x000000013f047887 */ /* 0x000fc8000c000000 */
[----:B------:R-:W-:-:S12]  /*10f0*/  ULOP3.LUT UR56, UR56, UR4, URZ, 0x3c, !UPT ;  /* 0x0000000438387292 */ /* 0x000fd8000f8e3c3f */
.L_x_11:
[----:B------:R-:W-:Y:S05]  /*1100*/  @!P0 BRA `(.L_x_12) ;  /* 0x00000000003c8947 */ /* 0x000fea0003800000 */
        /* <DEDUP_REMOVED lines=9> */
[----:B------:R-:W-:Y:S01]  /*11a0*/  ULEA UR46, UR46, 0x3, 0x1 ;  /* 0x000000032e2e7891 */ /* 0x000fe2000f8e083f */
[----:B------:R-:W-:Y:S11]  /*11b0*/  BRA `(.L_x_15) ;  /* 0x0000000000147947 */ /* 0x000ff60003800000 */
.L_x_14:
[----:B------:R-:W-:Y:S01]  /*11c0*/  ULEA UR46, UR46, 0x2, 0x1 ;  /* 0x000000022e2e7891 */ /* 0x000fe2000f8e083f */
[----:B------:R-:W-:Y:S11]  /*11d0*/  BRA `(.L_x_15) ;  /* 0x00000000000c7947 */ /* 0x000ff60003800000 */
.L_x_13:
[----:B------:R-:W-:Y:S01]  /*11e0*/  ULEA UR46, UR46, 0x1, 0x1 ;  /* 0x000000012e2e7891 */ /* 0x000fe2000f8e083f */
[----:B------:R-:W-:Y:S11]  /*11f0*/  BRA `(.L_x_15) ;  /* 0x0000000000047947 */ /* 0x000ff60003800000 */
.L_x_12:
[----:B------:R-:W-:-:S12]  /*1200*/  USHF.L.U32 UR46, UR46, 0x1, URZ ;  /* 0x000000012e2e7899 */ /* 0x000fd8000800063f */
.L_x_15:
[----:B------:R-:W-:-:S04]  /*1210*/  ULOP3.LUT UR4, UR60, 0x1, URZ, 0xfc, !UPT ;  /* 0x000000013c047892 */ /* 0x000fc8000f8efc3f */
[----:B------:R-:W-:-:S06]  /*1220*/  UISETP.NE.AND UP0, UPT, UR4, 0x3, UPT ;  /* 0x000000030400788c */ /* 0x000fcc000bf05270 */
[----:B------:R-:W-:-:S13]  /*1230*/  PLOP3.LUT P0, PT, PT, PT, UP0, 0x80, 0x0 ;  /* 0x000000000000781c */ /* 0x000fda0003f0f008 */
[----:B------:R-:W-:Y:S05]  /*1240*/  @!P0 BRA `(.L_x_16) ;  /* 0x0000000000048947 */ /* 0x000fea0003800000 */
[----:B------:R-:W-:Y:S01]  /*1250*/  BPT.TRAP 0x1 ;  /* 0x000000040000795c */ /* 0x000fe20000300000 */
.L_x_16:
[----:B------:R-:W-:Y:S01]  /*1260*/  ULEA UR4, UR45, UR37, 0x3 ;  /* 0x000000252d047291 */ /* 0x000fe2000f8e183f */
[----:B------:R-:W-:Y:S01]  /*1270*/  MOV R0, UR56 ;  /* 0x0000003800007c02 */ /* 0x000fe20008000f00 */
[----:B------:R-:W-:-:S03]  /*1280*/  ULOP3.LUT UR5, UR61, 0x1, URZ, 0xfc, !UPT ;  /* 0x000000013d057892 */ /* 0x000fc6000f8efc3f */
[----:B------:R-:W-:Y:S01]  /*1290*/  SHF.L.U32 R0, R0, 0x1f, RZ ;  /* 0x0000001f00007819 */ /* 0x000fe200000006ff */
[----:B------:R-:W-:-:S03]  /*12a0*/  UISETP.NE.AND UP0, UPT, UR5, 0x3, UPT ;  /* 0x000000030500788c */ /* 0x000fc6000bf05270 */
[----:B------:R-:W1:Y:S03]  /*12b0*/  SYNCS.PHASECHK.TRANS64.TRYWAIT P1, [UR4+0x27450], R0 ;  /* 0x02745000ff0075a7 */ /* 0x000e660008020144 */
[----:B------:R-:W-:Y:S01]  /*12c0*/  PLOP3.LUT P0, PT, PT, PT, UP0, 0x80, 0x0 ;  /* 0x000000000000781c */ /* 0x000fe20003f0f008 */
[----:B-1----:R-:W-:-:S12]  /*12d0*/  @!P1 BRA `(.L_x_17) ;  /* 0x000000b000149947 */ /* 0x002fd80003800000 */
.L_x_127:
[----:B------:R-:W-:Y:S05]  /*12e0*/  @!P0 BRA `(.L_x_18) ;  /* 0x0000000000048947 */ /* 0x000fea0003800000 */
[----:B------:R-:W-:Y:S01]  /*12f0*/  BPT.TRAP 0x1 ;  /* 0x000000040000795c */ /* 0x000fe20000300000 */
.L_x_18:
[----:B------:R-:W-:Y:S01]  /*1300*/  ULEA UR5, UR36, UR37, 0x3 ;  /* 0x0000002524057291 */ /* 0x000fe2000f8e183f */
[----:B-1----:R-:W-:Y:S01]  /*1310*/  SHF.L.U32 R0, R19, 0x1f, RZ ;  /* 0x0000001f13007819 */ /* 0x002fe200000006ff */
[----:B------:R-:W-:Y:S01]  /*1320*/  UIADD3 UR4, UR37, 0x27490, URZ ;  /* 0x0002749025047890 */ /* 0x000fe2000fffe03f */
[----:B------:R-:W-:Y:S01]  /*1330*/  SHF.L.U32 R3, R22, 0x1f, RZ ;  /* 0x0000001f16037819 */ /* 0x000fe200000006ff */
[----:B------:R-:W-:Y:S02]  /*1340*/  ULEA UR6, UR57, 0xfffffff8, 0x3 ;  /* 0xfffffff839067891 */ /* 0x000fe4000f8e183f */
[----:B------:R-:W-:Y:S02]  /*1350*/  ULEA UR59, UR57, UR4, 0x3 ;  /* 0x00000004393b7291 */ /* 0x000fe4000f8e183f */
[----:B------:R-:W-:Y:S01]  /*1360*/  ULOP3.LUT UR6, UR6, 0x8, URZ, 0xc, !UPT ;  /* 0x0000000806067892 */ /* 0x000fe2000f8e0c3f */
[----:B------:R-:W1:Y:S02]  /*1370*/  SYNCS.PHASECHK.TRANS64.TRYWAIT P1, [UR5+0x27400], R0 ;  /* 0x02740000ff0075a7 */ /* 0x000e640008020145 */
[----:B-1----:R-:W-:Y:S09]  /*1380*/  @!P1 BRA `(.L_x_19) ;  /* 0x000000b000009947 */ /* 0x002ff20003800000 */
.L_x_128:
[----:B------:R-:W2:Y:S02]  /*1390*/  SYNCS.PHASECHK.TRANS64.TRYWAIT P1, [UR59+-0x8], R3 ;  /* 0xfffff803ff0075a7 */ /* 0x000ea4000802017b */
[----:B--2---:R-:W-:Y:S05]  /*13a0*/  @!P1 BRA `(.L_x_20) ;  /* 0x000000b000109947 */ /* 0x004fea0003800000 */
.L_x_129:
[----:B------:R-:W-:Y:S01]  /*13b0*/  R2UR UR8, R23 ;  /* 0x00000000170872ca */ /* 0x000fe200000e0000 */
[----:B------:R-:W-:Y:S01]  /*13c0*/  UIMAD UR7, UR36, 0x500, UR39 ;  /* 0x00000500240778a4 */ /* 0x000fe2000f8e0227 */
[----:B------:R-:W-:Y:S01]  /*13d0*/  WARPGROUP.ARRIVE ;  /* 0x00000000000079c5 */ /* 0x000fe20000000000 */
[----:B------:R-:W-:Y:S01]  /*13e0*/  UMOV UR51, 0x80000020 ;  /* 0x8000002000337882 */ /* 0x000fe20000000000 */
[----:B------:R-:W-:Y:S01]  /*13f0*/  UMOV UR49, 0x80000020 ;  /* 0x8000002000317882 */ /* 0x000fe20000000000 */
[----:B------:R-:W-:Y:S01]  /*1400*/  UIADD3 UR42, UR7, 0x2, URZ ;  /* 0x00000002072a7890 */ /* 0x000fe2000fffe03f */
[----:B-1----:R-:W1:Y:S01]  /*1410*/  LDC R3, c[0x0][0x28c] ;  /* 0x0000a300ff037b82 */ /* 0x002e620000000800 */
[----:B------:R-:W-:Y:S01]  /*1420*/  UMOV UR43, 0x80000020 ;  /* 0x80000020002b7882 */ /* 0x000fe20000000000 */
[----:B------:R-:W-:Y:S01]  /*1430*/  UMOV UR50, UR7 ;  /* 0x0000000700327c82 */ /* 0x000fe20008000000 */
[----:B------:R-:W-:Y:S01]  /*1440*/  UMOV UR41, 0x80000020 ;  /* 0x8000002000297882 */ /* 0x000fe20000000000 */
[----:B------:R-:W-:Y:S01]  /*1450*/  UIADD3 UR34, UR7, 0x100, URZ ;  /* 0x0000010007227890 */ /* 0x000fe2000fffe03f */
[C---:B------:R-:W-:Y:S01]  /*1460*/  IADD3 R0, R16.reuse, 0x1, RZ ;  /* 0x0000000110007810 */ /* 0x040fe20007ffe0ff */
[----:B------:R-:W-:Y:S01]  /*1470*/  UMOV UR35, 0x80000020 ;  /* 0x8000002000237882 */ /* 0x000fe20000000000 */
[----:B------:R-:W-:Y:S01]  /*1480*/  UIMAD UR48, UR45, 0x500, UR8 ;  /* 0x000005002d3078a4 */ /* 0x000fe2000f8e0208 */
[C---:B------:R-:W-:Y:S01]  /*1490*/  VIADD R4, R16.reuse, 0x8 ;  /* 0x0000000810047836 */ /* 0x040fe20000000000 */
[----:B------:R-:W-:Y:S01]  /*14a0*/  UMOV UR33, 0x80000020 ;  /* 0x8000002000217882 */ /* 0x000fe20000000000 */
[----:B------:R-:W-:Y:S01]  /*14b0*/  UIADD3 UR30, UR7, 0x102, URZ ;  /* 0x00000102071e7890 */ /* 0x000fe2000fffe03f */
[----:B------:R-:W-:Y:S01]  /*14c0*/  IADD3 R6, R16, 0x10, RZ ;  /* 0x0000001010067810 */ /* 0x000fe20007ffe0ff */
[----:B------:R-:W-:Y:S01]  /*14d0*/  UIADD3 UR40, UR48, 0x2, URZ ;  /* 0x0000000230287890 */ /* 0x000fe2000fffe03f */
[----:B------:R-:W-:Y:S01]  /*14e0*/  P2R R9, PR, RZ, 0x1 ;  /* 0x00000001ff097803 */ /* 0x000fe20000000000 */
[----:B------:R-:W-:-:S02]  /*14f0*/  UIADD3 UR32, UR48, 0x100, URZ ;  /* 0x0000010030207890 */ /* 0x000fc4000fffe03f */
[----:B------:R-:W-:Y:S01]  /*1500*/  HGMMA.64x64x16.F32 R24, gdesc[UR48], RZ, !UPT, gsb0 ;  /* 0x00e00000301879f0 */ /* 0x000fe2000c0008ff */
[----:B------:R-:W-:Y:S01]  /*1510*/  UIADD3 UR28, UR48, 0x102, URZ ;  /* 0x00000102301c7890 */ /* 0x000fe2000fffe03f */
[----:B------:R-:W-:Y:S01]  /*1520*/  UMOV UR31, 0x80000020 ;  /* 0x80000020001f7882 */ /* 0x000fe20000000000 */
[----:B------:R-:W-:Y:S01]  /*1530*/  UMOV UR29, 0x80000020 ;  /* 0x80000020001d7882 */ /* 0x000fe20000000000 */
[----:B------:R-:W-:Y:S02]  /*1540*/  UIADD3 UR26, UR7, 0x200, URZ ;  /* 0x00000200071a7890 */ /* 0x000fe4000fffe03f */
[----:B------:R-:W-:Y:S01]  /*1550*/  UIADD3 UR24, UR48, 0x200, URZ ;  /* 0x0000020030187890 */ /* 0x000fe2000fffe03f */
[-C--:B-1----:R-:W-:Y:S01]  /*1560*/  ISETP.GE.AND P4, PT, R0, R3.reuse, PT ;  /* 0x000000030000720c */ /* 0x082fe20003f86270 */
[----:B------:R-:W-:Y:S01]  /*1570*/  UMOV UR27, 0x80000020 ;  /* 0x80000020001b7882 */ /* 0x000fe20000000000 */
[----:B------:R-:W-:Y:S01]  /*1580*/  UMOV UR25, 0x80000020 ;  /* 0x8000002000197882 */ /* 0x000fe20000000000 */
[----:B------:R-:W-:Y:S01]  /*1590*/  UIADD3 UR22, UR7, 0x202, URZ ;  /* 0x0000020207167890 */ /* 0x000fe2000fffe03f */
[-C--:B------:R-:W-:Y:S01]  /*15a0*/  ISETP.GE.AND P2, PT, R16, R3.reuse, PT ;  /* 0x000000031000720c */ /* 0x080fe20003f46270 */
[----:B------:R-:W-:Y:S01]  /*15b0*/  UIADD3 UR20, UR48, 0x202, URZ ;  /* 0x0000020230147890 */ /* 0x000fe2000fffe03f */
[-C--:B------:R-:W-:Y:S01]  /*15c0*/  ISETP.GE.AND P1, PT, R4, R3.reuse, PT ;  /* 0x000000030400720c */ /* 0x080fe20003f26270 */
[----:B------:R-:W-:Y:S01]  /*15d0*/  UMOV UR23, 0x80000020 ;  /* 0x8000002000177882 */ /* 0x000fe20000000000 */
[----:B------:R-:W-:Y:S01]  /*15e0*/  UMOV UR21, 0x80000020 ;  /* 0x8000002000157882 */ /* 0x000fe20000000000 */
[----:B------:R-:W-:Y:S01]  /*15f0*/  UIADD3 UR18, UR7, 0x300, URZ ;  /* 0x0000030007127890 */ /* 0x000fe2000fffe03f */
[C---:B------:R-:W-:Y:S01]  /*1600*/  IADD3 R4, R16.reuse, 0x11, RZ ;  /* 0x0000001110047810 */ /* 0x040fe20007ffe0ff */
[----:B------:R-:W-:Y:S01]  /*1610*/  UIADD3 UR16, UR48, 0x300, URZ ;  /* 0x0000030030107890 */ /* 0x000fe2000fffe03f */
[----:B------:R-:W-:Y:S01]  /*1620*/  IADD3 R0, R16, 0x9, RZ ;  /* 0x0000000910007810 */ /* 0x000fe20007ffe0ff */
[----:B------:R-:W-:Y:S01]  /*1630*/  UMOV UR19, 0x80000020 ;  /* 0x8000002000137882 */ /* 0x000fe20000000000 */
[----:B------:R-:W-:Y:S01]  /*1640*/  UMOV UR17, 0x80000020 ;  /* 0x8000002000117882 */ /* 0x000fe20000000000 */
[----:B------:R-:W-:Y:S01]  /*1650*/  UIADD3 UR14, UR7, 0x302, URZ ;  /* 0x00000302070e7890 */ /* 0x000fe2000fffe03f */
[-C--:B------:R-:W-:Y:S01]  /*1660*/  ISETP.GE.AND P5, PT, R4, R3.reuse, PT ;  /* 0x000000030400720c */ /* 0x080fe20003fa6270 */
[----:B------:R-:W-:Y:S01]  /*1670*/  UIADD3 UR12, UR48, 0x302, URZ ;  /* 0x00000302300c7890 */ /* 0x000fe2000fffe03f */
[----:B------:R-:W-:Y:S01]  /*1680*/  IADD3 R4, R16, 0x19, RZ ;  /* 0x0000001910047810 */ /* 0x000fe20007ffe0ff */
[----:B------:R-:W-:Y:S01]  /*1690*/  UMOV UR15, 0x80000020 ;  /* 0x80000020000f7882 */ /* 0x000fe20000000000 */
[----:B------:R-:W-:Y:S01]  /*16a0*/  UMOV UR13, 0x80000020 ;  /* 0x80000020000d7882 */ /* 0x000fe20000000000 */
[----:B------:R-:W-:Y:S01]  /*16b0*/  UIADD3 UR10, UR7, 0x400, URZ ;  /* 0x00000400070a7890 */ /* 0x000fe2000fffe03f */
[-C--:B------:R-:W-:Y:S01]  /*16c0*/  ISETP.GE.AND P3, PT, R0, R3.reuse, PT ;  /* 0x000000030000720c */ /* 0x080fe20003f66270 */
[----:B------:R-:W-:Y:S01]  /*16d0*/  UIADD3 UR8, UR48, 0x400, URZ ;  /* 0x0000040030087890 */ /* 0x000fe2000fffe03f */
[----:B------:R-:W-:Y:S01]  /*16e0*/  VIADD R0, R16, 0x18 ;  /* 0x0000001810007836 */ /* 0x000fe20000000000 */
[----:B------:R-:W-:Y:S01]  /*16f0*/  UMOV UR11, 0x80000020 ;  /* 0x80000020000b7882 */ /* 0x000fe20000000000 */
[----:B------:R-:W-:Y:S01]  /*1700*/  UMOV UR9, 0x80000020 ;  /* 0x8000002000097882 */ /* 0x000fe20000000000 */
[----:B------:R-:W-:Y:S01]  /*1710*/  UIADD3 UR54, UR7, 0x402, URZ ;  /* 0x0000040207367890 */ /* 0x000fe2000fffe03f */
[----:B------:R-:W-:Y:S01]  /*1720*/  ISETP.GE.AND P6, PT, R6, R3, PT ;  /* 0x000000030600720c */ /* 0x000fe20003fc6270 */
[----:B------:R-:W-:Y:S01]  /*1730*/  UIADD3 UR52, UR48, 0x402, URZ ;  /* 0x0000040230347890 */ /* 0x000fe2000fffe03f */
[----:B------:R-:W-:Y:S01]  /*1740*/  UMOV UR55, 0x80000020 ;  /* 0x8000002000377882 */ /* 0x000fe20000000000 */
[----:B------:R-:W-:Y:S01]  /*1750*/  UMOV UR53, 0x80000020 ;  /* 0x8000002000357882 */ /* 0x000fe20000000000 */
[----:B------:R-:W-:Y:S01]  /*1760*/  ULDC UR7, c[0x0][0x604] ;  /* 0x0001810000077ab9 */ /* 0x000fe20000000800 */
[----:B------:R-:W-:-:S02]  /*1770*/  WARPGROUP.DEPBAR.LE gsb0, 0x0 ;  /* 0x00008000000079c5 */ /* 0x000fc40000010000 */
[----:B------:R-:W-:-:S06]  /*1780*/  WARPGROUP.ARRIVE ;  /* 0x00000000000079c5 */ /* 0x000fcc0000000000 */
[----:B------:R-:W-:Y:S03]  /*1790*/  HGMMA.64x64x16.F32 R24, gdesc[UR40], R24, gsb0 ;  /* 0x00e00000281879f0 */ /* 0x000fe60008000818 */
[----:B------:R-:W-:Y:S02]  /*17a0*/  WARPGROUP.DEPBAR.LE gsb0, 0x0 ;  /* 0x00008000000079c5 */ /* 0x000fe40000010000 */
        /* <DEDUP_REMOVED lines=24> */
[----:B------:R-:W-:Y:S02]  /*1930*/  FSEL R24, R24, -INF , !P2 ;  /* 0xff80000018187808 */ /* 0x000fe40005000000 */
[----:B------:R-:W-:Y:S02]  /*1940*/  FSEL R25, R25, -INF , !P4 ;  /* 0xff80000019197808 */ /* 0x000fe40006000000 */
[----:B------:R-:W-:Y:S02]  /*1950*/  FSEL R28, R28, -INF , !P1 ;  /* 0xff8000001c1c7808 */ /* 0x000fe40004800000 */
[----:B------:R-:W-:-:S02]  /*1960*/  FMNMX R5, R24, R25, !PT ;  /* 0x0000001918057209 */ /* 0x000fc40007800000 */
[----:B------:R-:W-:Y:S02]  /*1970*/  FSEL R27, R27, -INF , !P4 ;  /* 0xff8000001b1b7808 */ /* 0x000fe40006000000 */
[----:B------:R-:W-:Y:S02]  /*1980*/  ISETP.GE.AND P4, PT, R4, R3, PT ;  /* 0x000000030400720c */ /* 0x000fe40003f86270 */
[----:B------:R-:W-:Y:S02]  /*1990*/  FSEL R29, R29, -INF , !P3 ;  /* 0xff8000001d1d7808 */ /* 0x000fe40005800000 */
[----:B------:R-:W-:Y:S02]  /*19a0*/  FMNMX R4, R28, R5, !PT ;  /* 0x000000051c047209 */ /* 0x000fe40007800000 */
[----:B------:R-:W-:Y:S02]  /*19b0*/  FSEL R26, R26, -INF , !P2 ;  /* 0xff8000001a1a7808 */ /* 0x000fe40005000000 */
[----:B------:R-:W-:-:S02]  /*19c0*/  ISETP.GE.AND P2, PT, R0, R3, PT ;  /* 0x000000030000720c */ /* 0x000fc40003f46270 */
[----:B------:R-:W-:Y:S02]  /*19d0*/  IADD3 R0, R16, 0x20, RZ ;  /* 0x0000002010007810 */ /* 0x000fe40007ffe0ff */
[----:B------:R-:W-:Y:S02]  /*19e0*/  FSEL R32, R32, -INF , !P6 ;  /* 0xff80000020207808 */ /* 0x000fe40007000000 */
[----:B------:R-:W-:Y:S02]  /*19f0*/  FMNMX R5, R29, R4, !PT ;  /* 0x000000041d057209 */ /* 0x000fe40007800000 */
[----:B------:R-:W-:Y:S02]  /*1a00*/  FSEL R30, R30, -INF , !P1 ;  /* 0xff8000001e1e7808 */ /* 0x000fe40004800000 */
[----:B------:R-:W-:Y:S02]  /*1a10*/  ISETP.GE.AND P1, PT, R0, R3, PT ;  /* 0x000000030000720c */ /* 0x000fe40003f26270 */
[----:B------:R-:W-:-:S02]  /*1a20*/  IADD3 R0, R16, 0x21, RZ ;  /* 0x0000002110007810 */ /* 0x000fc40007ffe0ff */
[----:B------:R-:W-:Y:S02]  /*1a30*/  FSEL R33, R33, -INF , !P5 ;  /* 0xff80000021217808 */ /* 0x000fe40006800000 */
[----:B------:R-:W-:Y:S02]  /*1a40*/  FMNMX R4, R32, R5, !PT ;  /* 0x0000000520047209 */ /* 0x000fe40007800000 */
[----:B------:R-:W-:Y:S02]  /*1a50*/  FSEL R31, R31, -INF , !P3 ;  /* 0xff8000001f1f7808 */ /* 0x000fe40005800000 */
[----:B------:R-:W-:Y:S01]  /*1a60*/  ISETP.GE.AND P3, PT, R0, R3, PT ;  /* 0x000000030000720c */ /* 0x000fe20003f66270 */
[----:B------:R-:W-:Y:S01]  /*1a70*/  VIADD R0, R16, 0x28 ;  /* 0x0000002810007836 */ /* 0x000fe20000000000 */
[----:B------:R-:W-:Y:S02]  /*1a80*/  FSEL R36, R36, -INF , !P2 ;  /* 0xff80000024247808 */ /* 0x000fe40005000000 */
[----:B------:R-:W-:-:S02]  /*1a90*/  FMNMX R5, R33, R4, !PT ;  /* 0x0000000421057209 */ /* 0x000fc40007800000 */
[----:B------:R-:W-:Y:S02]  /*1aa0*/  FSEL R37, R37, -INF , !P4 ;  /* 0xff80000025257808 */ /* 0x000fe40006000000 */
[----:B------:R-:W-:Y:S02]  /*1ab0*/  FMNMX R4, R36, R5, !PT ;  /* 0x0000000524047209 */ /* 0x000fe40007800000 */
[----:B------:R-:W-:Y:S02]  /*1ac0*/  FSEL R34, R34, -INF , !P6 ;  /* 0xff80000022227808 */ /* 0x000fe40007000000 */
[----:B------:R-:W-:Y:S02]  /*1ad0*/  ISETP.GE.AND P6, PT, R0, R3, PT ;  /* 0x000000030000720c */ /* 0x000fe40003fc6270 */
[----:B------:R-:W-:Y:S02]  /*1ae0*/  IADD3 R0, R16, 0x29, RZ ;  /* 0x0000002910007810 */ /* 0x000fe40007ffe0ff */
[----:B------:R-:W-:-:S02]  /*1af0*/  FSEL R40, R40, -INF , !P1 ;  /* 0xff80000028287808 */ /* 0x000fc40004800000 */
[----:B------:R-:W-:Y:S02]  /*1b00*/  FMNMX R5, R37, R4, !PT ;  /* 0x0000000425057209 */ /* 0x000fe40007800000 */
[----:B------:R-:W-:Y:S02]  /*1b10*/  FSEL R35, R35, -INF , !P5 ;  /* 0xff80000023237808 */ /* 0x000fe40006800000 */
[----:B------:R-:W-:Y:S02]  /*1b20*/  ISETP.GE.AND P5, PT, R0, R3, PT ;  /* 0x000000030000720c */ /* 0x000fe40003fa6270 */
[----:B------:R-:W-:Y:S02]  /*1b30*/  IADD3 R0, R16, 0x30, RZ ;  /* 0x0000003010007810 */ /* 0x000fe40007ffe0ff */
[----:B------:R-:W-:Y:S02]  /*1b40*/  FSEL R41, R41, -INF , !P3 ;  /* 0xff80000029297808 */ /* 0x000fe40005800000 */
[----:B------:R-:W-:-:S02]  /*1b50*/  FMNMX R4, R40, R5, !PT ;  /* 0x0000000528047209 */ /* 0x000fc40007800000 */
[----:B------:R-:W-:Y:S02]  /*1b60*/  FSEL R38, R38, -INF , !P2 ;  /* 0xff80000026267808 */ /* 0x000fe40005000000 */
[----:B------:R-:W-:Y:S02]  /*1b70*/  ISETP.GE.AND P2, PT, R0, R3, PT ;  /* 0x000000030000720c */ /* 0x000fe40003f46270 */
[----:B------:R-:W-:Y:S02]  /*1b80*/  FSEL R44, R44, -INF , !P6 ;  /* 0xff8000002c2c7808 */ /* 0x000fe40007000000 */
[----:B------:R-:W-:Y:S02]  /*1b90*/  FMNMX R5, R41, R4, !PT ;  /* 0x0000000429057209 */ /* 0x000fe40007800000 */
[----:B------:R-:W-:Y:S02]  /*1ba0*/  IADD3 R0, R16, 0x31, RZ ;  /* 0x0000003110007810 */ /* 0x000fe40007ffe0ff */
[----:B------:R-:W-:-:S02]  /*1bb0*/  FSEL R39, R39, -INF , !P4 ;  /* 0xff80000027277808 */ /* 0x000fc40006000000 */
[----:B------:R-:W-:Y:S02]  /*1bc0*/  FSEL R45, R45, -INF , !P5 ;  /* 0xff8000002d2d7808 */ /* 0x000fe40006800000 */
[----:B------:R-:W-:Y:S02]  /*1bd0*/  FMNMX R4, R44, R5, !PT ;  /* 0x000000052c047209 */ /* 0x000fe40007800000 */
[----:B------:R-:W-:Y:S02]  /*1be0*/  ISETP.GE.AND P4, PT, R0, R3, PT ;  /* 0x000000030000720c */ /* 0x000fe40003f86270 */
[----:B------:R-:W-:Y:S02]  /*1bf0*/  IADD3 R0, R16, 0x38, RZ ;  /* 0x0000003810007810 */ /* 0x000fe40007ffe0ff */
[----:B------:R-:W-:Y:S02]  /*1c00*/  FSEL R48, R48, -INF , !P2 ;  /* 0xff80000030307808 */ /* 0x000fe40005000000 */
[----:B------:R-:W-:-:S02]  /*1c10*/  FMNMX R5, R45, R4, !PT ;  /* 0x000000042d057209 */ /* 0x000fc40007800000 */
[----:B------:R-:W-:Y:S02]  /*1c20*/  FSEL R42, R42, -INF , !P1 ;  /* 0xff8000002a2a7808 */ /* 0x000fe40004800000 */
[----:B------:R-:W-:Y:S01]  /*1c30*/  ISETP.GE.AND P1, PT, R0, R3, PT ;  /* 0x000000030000720c */ /* 0x000fe20003f26270 */
[----:B------:R-:W-:Y:S01]  /*1c40*/  VIADD R0, R16, 0x39 ;  /* 0x0000003910007836 */ /* 0x000fe20000000000 */
[----:B------:R-:W-:Y:S02]  /*1c50*/  FSEL R49, R49, -INF , !P4 ;  /* 0xff80000031317808 */ /* 0x000fe40006000000 */
[----:B------:R-:W-:Y:S02]  /*1c60*/  FMNMX R4, R48, R5, !PT ;  /* 0x0000000530047209 */ /* 0x000fe40007800000 */
[----:B------:R-:W-:Y:S02]  /*1c70*/  FSEL R43, R43, -INF , !P3 ;  /* 0xff8000002b2b7808 */ /* 0x000fe40005800000 */
[----:B------:R-:W-:-:S02]  /*1c80*/  ISETP.GE.AND P3, PT, R0, R3, PT ;  /* 0x000000030000720c */ /* 0x000fc40003f66270 */
[----:B------:R-:W-:Y:S02]  /*1c90*/  FSEL R52, R52, -INF , !P1 ;  /* 0xff80000034347808 */ /* 0x000fe40004800000 */
[----:B------:R-:W-:Y:S02]  /*1ca0*/  FMNMX R5, R49, R4, !PT ;  /* 0x0000000431057209 */ /* 0x000fe40007800000 */
[----:B------:R-:W-:Y:S02]  /*1cb0*/  FSEL R53, R53, -INF , !P3 ;  /* 0xff80000035357808 */ /* 0x000fe40005800000 */
[----:B------:R-:W-:Y:S02]  /*1cc0*/  FMNMX R0, R52, R5, !PT ;  /* 0x0000000534007209 */ /* 0x000fe40007800000 */
[----:B------:R-:W-:Y:S02]  /*1cd0*/  FSEL R46, R46, -INF , !P6 ;  /* 0xff8000002e2e7808 */ /* 0x000fe40007000000 */
[----:B------:R-:W-:-:S02]  /*1ce0*/  FMNMX R6, R53, R0, !PT ;  /* 0x0000000035067209 */ /* 0x000fc40007800000 */
[----:B------:R-:W-:Y:S02]  /*1cf0*/  FSEL R47, R47, -INF , !P5 ;  /* 0xff8000002f2f7808 */ /* 0x000fe40006800000 */
[----:B------:R-:W-:Y:S01]  /*1d00*/  FSEL R50, R50, -INF , !P2 ;  /* 0xff80000032327808 */ /* 0x000fe20005000000 */
[----:B------:R-:W1:Y:S01]  /*1d10*/  SHFL.BFLY PT, R5, R6, 0x1, 0x1f ;  /* 0x0c201f0006057f89 */ /* 0x000e6200000e0000 */
[----:B------:R-:W-:Y:S02]  /*1d20*/  FSEL R51, R51, -INF , !P4 ;  /* 0xff80000033337808 */ /* 0x000fe40006000000 */
[----:B------:R-:W-:Y:S02]  /*1d30*/  FSEL R54, R54, -INF , !P1 ;  /* 0xff80000036367808 */ /* 0x000fe40004800000 */
[----:B------:R-:W-:Y:S02]  /*1d40*/  FSEL R55, R55, -INF , !P3 ;  /* 0xff80000037377808 */ /* 0x000fe40005800000 */
[----:B-1----:R-:W-:-:S02]  /*1d50*/  FMNMX R7, R6, R5, !PT ;  /* 0x0000000506077209 */ /* 0x002fc40007800000 */
[----:B------:R-:W-:-:S03]  /*1d60*/  FMNMX R5, R26, R27, !PT ;  /* 0x0000001b1a057209 */ /* 0x000fc60007800000 */
[----:B------:R-:W1:Y:S01]  /*1d70*/  SHFL.BFLY PT, R4, R7, 0x2, 0x1f ;  /* 0x0c401f0007047f89 */ /* 0x000e6200000e0000 */
[----:B------:R-:W-:-:S04]  /*1d80*/  FMNMX R0, R30, R5, !PT ;  /* 0x000000051e007209 */ /* 0x000fc80007800000 */
[----:B------:R-:W-:-:S04]  /*1d90*/  FMNMX R5, R31, R0, !PT ;  /* 0x000000001f057209 */ /* 0x000fc80007800000 */
[----:B------:R-:W-:-:S04]  /*1da0*/  FMNMX R0, R34, R5, !PT ;  /* 0x0000000522007209 */ /* 0x000fc80007800000 */
[----:B------:R-:W-:-:S04]  /*1db0*/  FMNMX R5, R35, R0, !PT ;  /* 0x0000000023057209 */ /* 0x000fc80007800000 */
[----:B------:R-:W-:-:S04]  /*1dc0*/  FMNMX R0, R38, R5, !PT ;  /* 0x0000000526007209 */ /* 0x000fc80007800000 */
[----:B------:R-:W-:Y:S02]  /*1dd0*/  FMNMX R5, R39, R0, !PT ;  /* 0x0000000027057209 */ /* 0x000fe40007800000 */
[----:B-1----:R-:W-:Y:S02]  /*1de0*/  FMNMX R4, R7, R4, !PT ;  /* 0x0000000407047209 */ /* 0x002fe40007800000 */
[----:B------:R-:W-:Y:S02]  /*1df0*/  FMNMX R0, R42, R5, !PT ;  /* 0x000000052a007209 */ /* 0x000fe40007800000 */
[C---:B------:R-:W-:Y:S02]  /*1e00*/  FSETP.NEU.AND P0, PT, R4.reuse, -INF , PT ;  /* 0xff8000000400780b */ /* 0x040fe40003f0d000 */
[----:B------:R-:W-:Y:S02]  /*1e10*/  FMNMX R5, R43, R0, !PT ;  /* 0x000000002b057209 */ /* 0x000fe40007800000 */
[----:B------:R-:W-:-:S02]  /*1e20*/  FSEL R8, R4, RZ, P0 ;  /* 0x000000ff04087208 */ /* 0x000fc40000000000 */
[----:B------:R-:W-:Y:S02]  /*1e30*/  FMNMX R0, R46, R5, !PT ;  /* 0x000000052e007209 */ /* 0x000fe40007800000 */
[----:B------:R-:W-:Y:S01]  /*1e40*/  ISETP.NE.AND P0, PT, R9, RZ, PT ;  /* 0x000000ff0900720c */ /* 0x000fe20003f05270 */
[----:B------:R-:W-:Y:S01]  /*1e50*/  FMUL R8, R8, UR7 ;  /* 0x0000000708087c20 */ /* 0x000fe20008400000 */
[----:B------:R-:W-:-:S03]  /*1e60*/  FMNMX R5, R47, R0, !PT ;  /* 0x000000002f057209 */ /* 0x000fc60007800000 */
[--C-:B------:R-:W-:Y:S01]  /*1e70*/  FFMA R24, R24, UR7, -R8.reuse ;  /* 0x0000000718187c23 */ /* 0x100fe20008000808 */
[--C-:B------:R-:W-:Y:S01]  /*1e80*/  FFMA R25, R25, UR7, -R8.reuse ;  /* 0x0000000719197c23 */ /* 0x100fe20008000808 */
[----:B------:R-:W-:Y:S01]  /*1e90*/  FMNMX R0, R50, R5, !PT ;  /* 0x0000000532007209 */ /* 0x000fe20007800000 */
[--C-:B------:R-:W-:Y:S01]  /*1ea0*/  FFMA R36, R36, UR7, -R8.reuse ;  /* 0x0000000724247c23 */ /* 0x100fe20008000808 */
[--C-:B------:R-:W-:Y:S01]  /*1eb0*/  FFMA R29, R29, UR7, -R8.reuse ;  /* 0x000000071d1d7c23 */ /* 0x100fe20008000808 */
[----:B------:R-:W-:Y:S01]  /*1ec0*/  FSETP.GEU.AND P5, PT, R24, -126, PT ;  /* 0xc2fc00001800780b */ /* 0x000fe20003fae000 */
[--C-:B------:R-:W-:Y:S01]  /*1ed0*/  FFMA R32, R32, UR7, -R8.reuse ;  /* 0x0000000720207c23 */ /* 0x100fe20008000808 */
[----:B------:R-:W-:Y:S01]  /*1ee0*/  FMNMX R5, R51, R0, !PT ;  /* 0x0000000033057209 */ /* 0x000fe20007800000 */
        /* <DEDUP_REMOVED lines=10> */
[----:B------:R-:W-:Y:S01]  /*1f90*/  @!P5 FMUL R24, R24, 0.5 ;  /* 0x3f0000001818d820 */ /* 0x000fe20000400000 */
[----:B------:R-:W-:Y:S01]  /*1fa0*/  FSETP.GEU.AND P1, PT, R33, -126, PT ;  /* 0xc2fc00002100780b */ /* 0x000fe20003f2e000 */
[----:B------:R-:W1:Y:S01]  /*1fb0*/  SHFL.BFLY PT, R5, R0, 0x1, 0x1f ;  /* 0x0c201f0000057f89 */ /* 0x000e6200000e0000 */
[----:B------:R-:W-:Y:S01]  /*1fc0*/  FSETP.GEU.AND P6, PT, R28, -126, PT ;  /* 0xc2fc00001c00780b */ /* 0x000fe20003fce000 */
[----:B------:R-:W-:Y:S01]  /*1fd0*/  @!P2 FMUL R25, R25, 0.5 ;  /* 0x3f0000001919a820 */ /* 0x000fe20000400000 */
[--C-:B------:R-:W-:Y:S01]  /*1fe0*/  FFMA R45, R45, UR7, -R8.reuse ;  /* 0x000000072d2d7c23 */ /* 0x100fe20008000808 */
[----:B------:R-:W2:Y:S01]  /*1ff0*/  MUFU.EX2 R24, R24 ;  /* 0x0000001800187308 */ /* 0x000ea20000000800 */
[--C-:B------:R-:W-:Y:S01]  /*2000*/  FFMA R48, R48, UR7, -R8.reuse ;  /* 0x0000000730307c23 */ /* 0x100fe20008000808 */
[----:B------:R-:W-:Y:S01]  /*2010*/  @!P4 FMUL R29, R29, 0.5 ;  /* 0x3f0000001d1dc820 */ /* 0x000fe20000400000 */
[--C-:B------:R-:W-:Y:S01]  /*2020*/  FFMA R49, R49, UR7, -R8.reuse ;  /* 0x0000000731317c23 */ /* 0x100fe20008000808 */
[--C-:B------:R-:W-:Y:S01]  /*2030*/  FFMA R40, R40, UR7, -R8.reuse ;  /* 0x0000000728287c23 */ /* 0x100fe20008000808 */
[--C-:B------:R-:W-:Y:S01]  /*2040*/  FFMA R52, R52, UR7, -R8.reuse ;  /* 0x0000000734347c23 */ /* 0x100fe20008000808 */
[----:B------:R-:W-:Y:S01]  /*2050*/  @!P3 FMUL R32, R32, 0.5 ;  /* 0x3f0000002020b820 */ /* 0x000fe20000400000 */
[----:B------:R-:W-:Y:S01]  /*2060*/  FFMA R53, R53, UR7, -R8 ;  /* 0x0000000735357c23 */ /* 0x000fe20008000808 */
[----:B------:R-:W3:Y:S01]  /*2070*/  MUFU.EX2 R25, R25 ;  /* 0x0000001900197308 */ /* 0x000ee20000000800 */
[----:B------:R-:W-:Y:S01]  /*2080*/  @!P1 FMUL R33, R33, 0.5 ;  /* 0x3f00000021219820 */ /* 0x000fe20000400000 */
[----:B------:R-:W-:-:S06]  /*2090*/  @!P6 FMUL R28, R28, 0.5 ;  /* 0x3f0000001c1ce820 */ /* 0x000fcc0000400000 */
[----:B------:R-:W4:Y:S01]  /*20a0*/  MUFU.EX2 R29, R29 ;  /* 0x0000001d001d7308 */ /* 0x000f220000000800 */
[----:B--2---:R-:W-:Y:S01]  /*20b0*/  @!P5 FMUL R24, R24, R24 ;  /* 0x000000181818d220 */ /* 0x004fe20000400000 */
[----:B------:R-:W-:Y:S02]  /*20c0*/  FSETP.GEU.AND P5, PT, R36, -126, PT ;  /* 0xc2fc00002400780b */ /* 0x000fe40003fae000 */
[----:B-1----:R-:W-:-:S04]  /*20d0*/  FMNMX R5, R0, R5, !PT ;  /* 0x0000000500057209 */ /* 0x002fc80007800000 */
[----:B------:R-:W1:Y:S01]  /*20e0*/  MUFU.EX2 R32, R32 ;  /* 0x0000002000207308 */ /* 0x000e620000000800 */
[----:B---3--:R-:W-:Y:S01]  /*20f0*/  @!P2 FMUL R25, R25, R25 ;  /* 0x000000191919a220 */ /* 0x008fe20000400000 */
[----:B------:R-:W-:Y:S01]  /*2100*/  FSETP.GEU.AND P2, PT, R37, -126, PT ;  /* 0xc2fc00002500780b */ /* 0x000fe20003f4e000 */
[----:B------:R-:W2:Y:S04]  /*2110*/  SHFL.BFLY PT, R0, R5, 0x2, 0x1f ;  /* 0x0c401f0005007f89 */ /* 0x000ea800000e0000 */
[----:B------:R-:W-:Y:S01]  /*2120*/  @!P5 FMUL R36, R36, 0.5 ;  /* 0x3f0000002424d820 */ /* 0x000fe20000400000 */
[----:B------:R-:W3:Y:S01]  /*2130*/  MUFU.EX2 R33, R33 ;  /* 0x0000002100217308 */ /* 0x000ee20000000800 */
[----:B----4-:R-:W-:Y:S01]  /*2140*/  @!P4 FMUL R29, R29, R29 ;  /* 0x0000001d1d1dc220 */ /* 0x010fe20000400000 */
[----:B------:R-:W-:-:S05]  /*2150*/  FSETP.GEU.AND P4, PT, R41, -126, PT ;  /* 0xc2fc00002900780b */ /* 0x000fca0003f8e000 */
[----:B------:R-:W-:Y:S01]  /*2160*/  @!P2 FMUL R37, R37, 0.5 ;  /* 0x3f0000002525a820 */ /* 0x000fe20000400000 */
[----:B------:R-:W4:Y:S01]  /*2170*/  MUFU.EX2 R36, R36 ;  /* 0x0000002400247308 */ /* 0x000f220000000800 */
[----:B-1----:R-:W-:Y:S01]  /*2180*/  @!P3 FMUL R32, R32, R32 ;  /* 0x000000202020b220 */ /* 0x002fe20000400000 */
[----:B------:R-:W-:-:S05]  /*2190*/  FSETP.GEU.AND P3, PT, R44, -126, PT ;  /* 0xc2fc00002c00780b */ /* 0x000fca0003f6e000 */
[----:B------:R-:W-:Y:S01]  /*21a0*/  @!P4 FMUL R41, R41, 0.5 ;  /* 0x3f0000002929c820 */ /* 0x000fe20000400000 */
[----:B------:R-:W1:Y:S01]  /*21b0*/  MUFU.EX2 R37, R37 ;  /* 0x0000002500257308 */ /* 0x000e620000000800 */
[----:B---3--:R-:W-:Y:S01]  /*21c0*/  @!P1 FMUL R33, R33, R33 ;  /* 0x0000002121219220 */ /* 0x008fe20000400000 */
[----:B------:R-:W-:Y:S02]  /*21d0*/  FSETP.GEU.AND P1, PT, R45, -126, PT ;  /* 0xc2fc00002d00780b */ /* 0x000fe40003f2e000 */
[----:B--2---:R-:W-:-:S03]  /*21e0*/  FMNMX R5, R5, R0, !PT ;  /* 0x0000000005057209 */ /* 0x004fc60007800000 */
[----:B------:R-:W-:Y:S01]  /*21f0*/  @!P3 FMUL R44, R44, 0.5 ;  /* 0x3f0000002c2cb820 */ /* 0x000fe20000400000 */
[----:B------:R-:W2:Y:S01]  /*2200*/  MUFU.EX2 R28, R28 ;  /* 0x0000001c001c7308 */ /* 0x000ea20000000800 */
[----:B----4-:R-:W-:Y:S01]  /*2210*/  @!P5 FMUL R36, R36, R36 ;  /* 0x000000242424d220 */ /* 0x010fe20000400000 */
[----:B------:R-:W-:-:S04]  /*2220*/  FSETP.NEU.AND P5, PT, R5, -INF , PT ;  /* 0xff8000000500780b */ /* 0x000fc80003fad000 */
[----:B------:R-:W-:Y:S01]  /*2230*/  FSEL R0, R5, RZ, P5 ;  /* 0x000000ff05007208 */ /* 0x000fe20002800000 */
[----:B------:R-:W-:Y:S01]  /*2240*/  @!P1 FMUL R45, R45, 0.5 ;  /* 0x3f0000002d2d9820 */ /* 0x000fe20000400000 */
[----:B------:R-:W-:Y:S01]  /*2250*/  FSETP.GEU.AND P5, PT, R49, -126, PT ;  /* 0xc2fc00003100780b */ /* 0x000fe20003fae000 */
[----:B-1----:R-:W-:Y:S01]  /*2260*/  @!P2 FMUL R37, R37, R37 ;  /* 0x000000252525a220 */ /* 0x002fe20000400000 */
[----:B------:R-:W-:Y:S01]  /*2270*/  FSETP.GEU.AND P2, PT, R48, -126, PT ;  /* 0xc2fc00003000780b */ /* 0x000fe20003f4e000 */
[----:B------:R-:W1:Y:S01]  /*2280*/  MUFU.EX2 R10, R41 ;  /* 0x00000029000a7308 */ /* 0x000e620000000800 */
[----:B------:R-:W-:-:S04]  /*2290*/  FMUL R0, R0, UR7 ;  /* 0x0000000700007c20 */ /* 0x000fc80008400000 */
[--C-:B------:R-:W-:Y:S01]  /*22a0*/  FFMA R26, R26, UR7, -R0.reuse ;  /* 0x000000071a1a7c23 */ /* 0x100fe20008000800 */
[----:B--2---:R-:W-:Y:S01]  /*22b0*/  @!P6 FMUL R28, R28, R28 ;  /* 0x0000001c1c1ce220 */ /* 0x004fe20000400000 */
[----:B------:R-:W-:Y:S01]  /*22c0*/  FSETP.GEU.AND P6, PT, R40, -126, PT ;  /* 0xc2fc00002800780b */ /* 0x000fe20003fce000 */
[----:B------:R-:W2:Y:S01]  /*22d0*/  MUFU.EX2 R9, R44 ;  /* 0x0000002c00097308 */ /* 0x000ea20000000800 */
[--C-:B------:R-:W-:Y:S01]  /*22e0*/  FFMA R27, R27, UR7, -R0.reuse ;  /* 0x000000071b1b7c23 */ /* 0x100fe20008000800 */
[----:B------:R-:W-:Y:S01]  /*22f0*/  @!P5 FMUL R49, R49, 0.5 ;  /* 0x3f0000003131d820 */ /* 0x000fe20000400000 */
[--C-:B------:R-:W-:Y:S01]  /*2300*/  FFMA R30, R30, UR7, -R0.reuse ;  /* 0x000000071e1e7c23 */ /* 0x100fe20008000800 */
[----:B------:R-:W-:Y:S01]  /*2310*/  @!P2 FMUL R48, R48, 0.5 ;  /* 0x3f0000003030a820 */ /* 0x000fe20000400000 */
[--C-:B------:R-:W-:Y:S01]  /*2320*/  FFMA R31, R31, UR7, -R0.reuse ;  /* 0x000000071f1f7c23 */ /* 0x100fe20008000800 */
[--C-:B------:R-:W-:Y:S01]  /*2330*/  FFMA R6, R35, UR7, -R0.reuse ;  /* 0x0000000723067c23 */ /* 0x100fe20008000800 */
[--C-:B------:R-:W-:Y:S01]  /*2340*/  FFMA R38, R38, UR7, -R0.reuse ;  /* 0x0000000726267c23 */ /* 0x100fe20008000800 */
[----:B------:R-:W3:Y:S01]  /*2350*/  MUFU.EX2 R12, R45 ;  /* 0x0000002d000c7308 */ /* 0x000ee20000000800 */
[----:B-1----:R-:W-:Y:S01]  /*2360*/  @!P4 FMUL R10, R10, R10 ;  /* 0x0000000a0a0ac220 */ /* 0x002fe20000400000 */
[----:B------:R-:W-:Y:S01]  /*2370*/  FSETP.GEU.AND P4, PT, R53, -126, PT ;  /* 0xc2fc00003500780b */ /* 0x000fe20003f8e000 */
[--C-:B------:R-:W-:Y:S01]  /*2380*/  FFMA R39, R39, UR7, -R0.reuse ;  /* 0x0000000727277c23 */ /* 0x100fe20008000800 */
[----:B------:R-:W-:Y:S01]  /*2390*/  @!P6 FMUL R40, R40, 0.5 ;  /* 0x3f0000002828e820 */ /* 0x000fe20000400000 */
[--C-:B------:R-:W-:Y:S01]  /*23a0*/  FFMA R43, R43, UR7, -R0.reuse ;  /* 0x000000072b2b7c23 */ /* 0x100fe20008000800 */
[--C-:B------:R-:W-:Y:S01]  /*23b0*/  FFMA R34, R34, UR7, -R0.reuse ;  /* 0x0000000722227c23 */ /* 0x100fe20008000800 */
[--C-:B------:R-:W-:Y:S01]  /*23c0*/  FFMA R47, R47, UR7, -R0.reuse ;  /* 0x000000072f2f7c23 */ /* 0x100fe20008000800 */
[----:B------:R-:W1:Y:S01]  /*23d0*/  MUFU.EX2 R11, R48 ;  /* 0x00000030000b7308 */ /* 0x000e620000000800 */
[----:B--2---:R-:W-:Y:S01]  /*23e0*/  @!P3 FMUL R9, R9, R9 ;  /* 0x000000090909b220 */ /* 0x004fe20000400000 */
[----:B------:R-:W-:Y:S01]  /*23f0*/  FSETP.GEU.AND P3, PT, R26, -126, PT ;  /* 0xc2fc00001a00780b */ /* 0x000fe20003f6e000 */
[--C-:B------:R-:W-:Y:S01]  /*2400*/  FFMA R50, R50, UR7, -R0.reuse ;  /* 0x0000000732327c23 */ /* 0x100fe20008000800 */
[--C-:B------:R-:W-:Y:S01]  /*2410*/  FFMA R51, R51, UR7, -R0.reuse ;  /* 0x0000000733337c23 */ /* 0x100fe20008000800 */
[----:B------:R-:W-:-:S02]  /*2420*/  FFMA R54, R54, UR7, -R0 ;  /* 0x0000000736367c23 */ /* 0x000fc40008000800 */
[----:B------:R-:W-:Y:S01]  /*2430*/  @!P4 FMUL R53, R53, 0.5 ;  /* 0x3f0000003535c820 */ /* 0x000fe20000400000 */
[----:B------:R-:W2:Y:S01]  /*2440*/  MUFU.EX2 R8, R49 ;  /* 0x0000003100087308 */ /* 0x000ea20000000800 */
[----:B---3--:R-:W-:Y:S01]  /*2450*/  @!P1 FMUL R12, R12, R12 ;  /* 0x0000000c0c0c9220 */ /* 0x008fe20000400000 */
[----:B------:R-:W-:-:S05]  /*2460*/  FSETP.GEU.AND P1, PT, R27, -126, PT ;  /* 0xc2fc00001b00780b */ /* 0x000fca0003f2e000 */
[----:B------:R-:W-:Y:S01]  /*2470*/  @!P3 FMUL R26, R26, 0.5 ;  /* 0x3f0000001a1ab820 */ /* 0x000fe20000400000 */
[----:B------:R-:W3:Y:S01]  /*2480*/  MUFU.EX2 R7, R40 ;  /* 0x0000002800077308 */ /* 0x000ee20000000800 */
[----:B-1----:R-:W-:Y:S01]  /*2490*/  @!P2 FMUL R11, R11, R11 ;  /* 0x0000000b0b0ba220 */ /* 0x002fe20000400000 */
[----:B------:R-:W-:-:S03]  /*24a0*/  FSETP.GEU.AND P2, PT, R30, -126, PT ;  /* 0xc2fc00001e00780b */ /* 0x000fc60003f4e000 */
[----:B------:R-:W-:Y:S02]  /*24b0*/  FADD R41, R32, R11 ;  /* 0x0000000b20297221 */ /* 0x000fe40000000000 */
[----:B------:R-:W-:Y:S01]  /*24c0*/  @!P1 FMUL R27, R27, 0.5 ;  /* 0x3f0000001b1b9820 */ /* 0x000fe20000400000 */
[----:B------:R-:W1:Y:S01]  /*24d0*/  MUFU.EX2 R14, R53 ;  /* 0x00000035000e7308 */ /* 0x000e620000000800 */
[----:B--2---:R-:W-:Y:S01]  /*24e0*/  @!P5 FMUL R8, R8, R8 ;  /* 0x000000080808d220 */ /* 0x004fe20000400000 */
[----:B------:R-:W-:-:S03]  /*24f0*/  FSETP.GEU.AND P5, PT, R31, -126, PT ;  /* 0xc2fc00001f00780b */ /* 0x000fc60003fae000 */
[----:B------:R-:W-:Y:S02]  /*2500*/  FADD R45, R33, R8 ;  /* 0x00000008212d7221 */ /* 0x000fe40000000000 */
[----:B------:R-:W-:Y:S01]  /*2510*/  @!P2 FMUL R30, R30, 0.5 ;  /* 0x3f0000001e1ea820 */ /* 0x000fe20000400000 */
[----:B------:R2:W4:Y:S01]  /*2520*/  MUFU.EX2 R15, R26 ;  /* 0x0000001a000f7308 */ /* 0x0005220000000800 */
[----:B---3--:R-:W-:Y:S01]  /*2530*/  @!P6 FMUL R7, R7, R7 ;  /* 0x000000070707e220 */ /* 0x008fe20000400000 */
[----:B------:R-:W-:-:S05]  /*2540*/  FSETP.GEU.AND P6, PT, R52, -126, PT ;  /* 0xc2fc00003400780b */ /* 0x000fca0003fce000 */
[----:B------:R-:W-:Y:S01]  /*2550*/  @!P5 FMUL R31, R31, 0.5 ;  /* 0x3f0000001f1fd820 */ /* 0x000fe20000400000 */
[----:B------:R3:W5:Y:S01]  /*2560*/  MUFU.EX2 R20, R27 ;  /* 0x0000001b00147308 */ /* 0x0007620000000800 */
[----:B--2---:R-:W-:Y:S01]  /*2570*/  FFMA R26, R42, UR7, -R0 ;  /* 0x000000072a1a7c23 */ /* 0x004fe20008000800 */
[----:B-1----:R-:W-:Y:S01]  /*2580*/  @!P4 FMUL R14, R14, R14 ;  /* 0x0000000e0e0ec220 */ /* 0x002fe20000400000 */
[----:B------:R-:W-:-:S03]  /*2590*/  FSETP.GEU.AND P4, PT, R6, -126, PT ;  /* 0xc2fc00000600780b */ /* 0x000fc60003f8e000 */
[----:B------:R-:W-:Y:S01]  /*25a0*/  FADD R49, R37, R14 ;  /* 0x0000000e25317221 */ /* 0x000fe20000000000 */
[----:B------:R-:W-:Y:S01]  /*25b0*/  @!P6 FMUL R52, R52, 0.5 ;  /* 0x3f0000003434e820 */ /* 0x000fe20000400000 */
[----:B------:R1:W2:Y:S01]  /*25c0*/  MUFU.EX2 R21, R30 ;  /* 0x0000001e00157308 */ /* 0x0002a20000000800 */
[----:B----4-:R-:W-:Y:S01]  /*25d0*/  @!P3 FMUL R15, R15, R15 ;  /* 0x0000000f0f0fb220 */ /* 0x010fe20000400000 */
[----:B------:R-:W-:Y:S01]  /*25e0*/  FSETP.GEU.AND P3, PT, R38, -126, PT ;  /* 0xc2fc00002600780b */ /* 0x000fe20003f6e000 */
[--C-:B---3--:R-:W-:Y:S01]  /*25f0*/  FFMA R27, R46, UR7, -R0.reuse ;  /* 0x000000072e1b7c23 */ /* 0x108fe20008000800 */
[----:B------:R-:W-:-:S04]  /*2600*/  FFMA R0, R55, UR7, -R0 ;  /* 0x0000000737007c23 */ /* 0x000fc80008000800 */
[----:B------:R-:W3:Y:S01]  /*2610*/  MUFU.EX2 R40, R31 ;  /* 0x0000001f00287308 */ /* 0x000ee20000000800 */
[----:B-----5:R-:W-:Y:S01]  /*2620*/  @!P1 FMUL R20, R20, R20 ;  /* 0x0000001414149220 */ /* 0x020fe20000400000 */
[----:B------:R-:W-:Y:S01]  /*2630*/  FSETP.GEU.AND P1, PT, R39, -126, PT ;  /* 0xc2fc00002700780b */ /* 0x000fe20003f2e000 */
[----:B------:R-:W-:Y:S01]  /*2640*/  @!P4 FMUL R6, R6, 0.5 ;  /* 0x3f0000000606c820 */ /* 0x000fe20000400000 */
[----:B-1----:R-:W-:-:S03]  /*2650*/  FADD R30, R29, R12 ;  /* 0x0000000c1d1e7221 */ /* 0x002fc60000000000 */
[----:B------:R-:W-:Y:S01]  /*2660*/  @!P3 FMUL R38, R38, 0.5 ;  /* 0x3f0000002626b820 */ /* 0x000fe20000400000 */
[----:B------:R-:W1:Y:S01]  /*2670*/  MUFU.EX2 R13, R52 ;  /* 0x00000034000d7308 */ /* 0x000e620000000800 */
[----:B--2---:R-:W-:Y:S01]  /*2680*/  @!P2 FMUL R21, R21, R21 ;  /* 0x000000151515a220 */ /* 0x004fe20000400000 */
[----:B------:R-:W-:Y:S01]  /*2690*/  FSETP.GEU.AND P2, PT, R26, -126, PT ;  /* 0xc2fc00001a00780b */ /* 0x000fe20003f4e000 */
[----:B------:R-:W-:-:S04]  /*26a0*/  FADD R49, R30, R49 ;  /* 0x000000311e317221 */ /* 0x000fc80000000000 */
[----:B------:R-:W-:Y:S01]  /*26b0*/  @!P1 FMUL R39, R39, 0.5 ;  /* 0x3f00000027279820 */ /* 0x000fe20000400000 */
[----:B------:R2:W4:Y:S01]  /*26c0*/  MUFU.EX2 R42, R6 ;  /* 0x00000006002a7308 */ /* 0x0005220000000800 */
[----:B---3--:R-:W-:Y:S01]  /*26d0*/  @!P5 FMUL R40, R40, R40 ;  /* 0x000000282828d220 */ /* 0x008fe20000400000 */
[----:B------:R-:W-:-:S05]  /*26e0*/  FSETP.GEU.AND P5, PT, R43, -126, PT ;  /* 0xc2fc00002b00780b */ /* 0x000fca0003fae000 */
[----:B------:R-:W-:Y:S01]  /*26f0*/  @!P2 FMUL R26, R26, 0.5 ;  /* 0x3f0000001a1aa820 */ /* 0x000fe20000400000 */
[----:B------:R-:W3:Y:S01]  /*2700*/  MUFU.EX2 R31, R38 ;  /* 0x00000026001f7308 */ /* 0x000ee20000000800 */
[----:B-1----:R-:W-:Y:S01]  /*2710*/  @!P6 FMUL R13, R13, R13 ;  /* 0x0000000d0d0de220 */ /* 0x002fe20000400000 */
[----:B------:R-:W-:Y:S01]  /*2720*/  FSETP.GEU.AND P6, PT, R34, -126, PT ;  /* 0xc2fc00002200780b */ /* 0x000fe20003fce000 */
[----:B--2---:R-:W-:Y:S01]  /*2730*/  FADD R6, R24, R7 ;  /* 0x0000000718067221 */ /* 0x004fe20000000000 */
[----:B------:R-:W-:-:S03]  /*2740*/  F2FP.F16.F32.PACK_AB R24, R25, R24 ;  /* 0x000000181918723e */ /* 0x000fc600000000ff */
[----:B------:R-:W-:Y:S01]  /*2750*/  @!P5 FMUL R43, R43, 0.5 ;  /* 0x3f0000002b2bd820 */ /* 0x000fe20000400000 */
[----:B------:R-:W1:Y:S01]  /*2760*/  MUFU.EX2 R44, R39 ;  /* 0x00000027002c7308 */ /* 0x000e620000000800 */
[----:B----4-:R-:W-:Y:S01]  /*2770*/  @!P4 FMUL R42, R42, R42 ;  /* 0x0000002a2a2ac220 */ /* 0x010fe20000400000 */
[----:B------:R-:W-:Y:S01]  /*2780*/  FSETP.GEU.AND P4, PT, R47, -126, PT ;  /* 0xc2fc00002f00780b */ /* 0x000fe20003f8e000 */
[----:B------:R-:W-:-:S04]  /*2790*/  FADD R6, R6, R41 ;  /* 0x0000002906067221 */ /* 0x000fc80000000000 */
[----:B------:R-:W-:Y:S01]  /*27a0*/  @!P6 FMUL R34, R34, 0.5 ;  /* 0x3f0000002222e820 */ /* 0x000fe20000400000 */
[----:B------:R2:W4:Y:S01]  /*27b0*/  MUFU.EX2 R46, R26 ;  /* 0x0000001a002e7308 */ /* 0x0005220000000800 */
[----:B---3--:R-:W-:Y:S01]  /*27c0*/  @!P3 FMUL R31, R31, R31 ;  /* 0x0000001f1f1fb220 */ /* 0x008fe20000400000 */
[----:B------:R-:W-:-:S05]  /*27d0*/  FSETP.GEU.AND P3, PT, R50, -126, PT ;  /* 0xc2fc00003200780b */ /* 0x000fca0003f6e000 */
[----:B------:R-:W-:Y:S01]  /*27e0*/  @!P4 FMUL R47, R47, 0.5 ;  /* 0x3f0000002f2fc820 */ /* 0x000fe20000400000 */
[----:B------:R3:W5:Y:S01]  /*27f0*/  MUFU.EX2 R35, R34 ;  /* 0x0000002200237308 */ /* 0x0007620000000800 */
        /* <DEDUP_REMOVED lines=8> */
[----:B------:R-:W-:Y:S01]  /*2880*/  FADD R26, R26, R45 ;  /* 0x0000002d1a1a7221 */ /* 0x000fe20000000000 */
[----:B---3--:R-:W-:-:S03]  /*2890*/  FADD R34, R36, R13 ;  /* 0x0000000d24227221 */ /* 0x008fc60000000000 */
[----:B------:R-:W-:Y:S01]  /*28a0*/  @!P1 FMUL R51, R51, 0.5 ;  /* 0x3f00000033339820 */ /* 0x000fe20000400000 */
[----:B------:R-:W2:Y:S01]  /*28b0*/  MUFU.EX2 R47, R47 ;  /* 0x0000002f002f7308 */ /* 0x000ea20000000800 */
[----:B-----5:R-:W-:Y:S01]  /*28c0*/  @!P6 FMUL R35, R35, R35 ;  /* 0x000000232323e220 */ /* 0x020fe20000400000 */
[----:B------:R-:W-:Y:S01]  /*28d0*/  FSETP.GEU.AND P6, PT, R27, -126, PT ;  /* 0xc2fc00001b00780b */ /* 0x000fe20003fce000 */
[----:B------:R-:W-:Y:S01]  /*28e0*/  FADD R49, R26, R49 ;  /* 0x000000311a317221 */ /* 0x000fe20000000000 */
[----:B------:R-:W-:-:S03]  /*28f0*/  MOV R26, UR6 ;  /* 0x00000006001a7c02 */ /* 0x000fc60008000f00 */
[----:B------:R-:W-:Y:S01]  /*2900*/  @!P2 FMUL R54, R54, 0.5 ;  /* 0x3f0000003636a820 */ /* 0x000fe20000400000 */
[----:B------:R-:W3:Y:S01]  /*2910*/  MUFU.EX2 R50, R50 ;  /* 0x0000003200327308 */ /* 0x000ee20000000800 */
[----:B-1----:R-:W-:Y:S01]  /*2920*/  @!P5 FMUL R43, R43, R43 ;  /* 0x0000002b2b2bd220 */ /* 0x002fe20000400000 */
[----:B------:R-:W-:Y:S01]  /*2930*/  FSETP.GEU.AND P5, PT, R0, -126, PT ;  /* 0xc2fc00000000780b */ /* 0x000fe20003fae000 */
[----:B------:R1:W-:Y:S01]  /*2940*/  SYNCS.ARRIVE.TRANS64.A1T0 RZ, [R26+UR4], RZ ;  /* 0x000000ff1aff79a7 */ /* 0x0003e20008100004 */
[----:B------:R-:W-:Y:S01]  /*2950*/  UIADD3 UR4, UR36, 0x1, URZ ;  /* 0x0000000124047890 */ /* 0x000fe2000fffe03f */
[----:B------:R-:W-:Y:S02]  /*2960*/  FADD R30, R20, R43 ;  /* 0x0000002b141e7221 */ /* 0x000fe40000000000 */
[----:B------:R-:W-:Y:S01]  /*2970*/  @!P6 FMUL R27, R27, 0.5 ;  /* 0x3f0000001b1be820 */ /* 0x000fe20000400000 */
[----:B------:R-:W4:Y:S01]  /*2980*/  MUFU.EX2 R51, R51 ;  /* 0x0000003300337308 */ /* 0x000f220000000800 */
[----:B--2---:R-:W-:Y:S01]  /*2990*/  @!P4 FMUL R47, R47, R47 ;  /* 0x0000002f2f2fc220 */ /* 0x004fe20000400000 */
[----:B------:R-:W-:Y:S01]  /*29a0*/  UISETP.NE.AND UP0, UPT, UR4, 0x5, UPT ;  /* 0x000000050400788c */ /* 0x000fe2000bf05270 */
[----:B-1----:R-:W-:-:S02]  /*29b0*/  F2FP.F16.F32.PACK_AB R26, R29, R28 ;  /* 0x0000001c1d1a723e */ /* 0x002fc400000000ff */
[----:B------:R-:W-:Y:S01]  /*29c0*/  FADD R38, R40, R47 ;  /* 0x0000002f28267221 */ /* 0x000fe20000000000 */
[----:B------:R-:W-:Y:S01]  /*29d0*/  USEL UR6, URZ, 0x1, UP0 ;  /* 0x000000013f067887 */ /* 0x000fe20008000000 */
[----:B------:R-:W-:Y:S01]  /*29e0*/  @!P5 FMUL R0, R0, 0.5 ;  /* 0x3f0000000000d820 */ /* 0x000fe20000400000 */
[----:B------:R1:W2:Y:S01]  /*29f0*/  MUFU.EX2 R48, R27 ;  /* 0x0000001b00307308 */ /* 0x0002a20000000800 */
[----:B---3--:R-:W-:Y:S01]  /*2a00*/  @!P3 FMUL R50, R50, R50 ;  /* 0x000000323232b220 */ /* 0x008fe20000400000 */
[----:B------:R-:W-:Y:S01]  /*2a10*/  USEL UR4, UR4, URZ, UP0 ;  /* 0x0000003f04047287 */ /* 0x000fe20008000000 */
[----:B------:R-:W-:Y:S02]  /*2a20*/  F2FP.F16.F32.PACK_AB R29, R42, R35 ;  /* 0x000000232a1d723e */ /* 0x000fe400000000ff */
[----:B------:R-:W-:Y:S01]  /*2a30*/  FADD R41, R35, R50 ;  /* 0x0000003223297221 */ /* 0x000fe20000000000 */
[----:B------:R-:W-:Y:S02]  /*2a40*/  LOP3.LUT R19, R19, UR6, RZ, 0x3c, !PT ;  /* 0x0000000613137c12 */ /* 0x000fe4000f8e3cff */
[----:B------:R-:W3:Y:S01]  /*2a50*/  MUFU.EX2 R54, R54 ;  /* 0x0000003600367308 */ /* 0x000ee20000000800 */
[----:B-1----:R-:W-:Y:S01]  /*2a60*/  FADD R27, R28, R9 ;  /* 0x000000091c1b7221 */ /* 0x002fe20000000000 */
[----:B----4-:R-:W-:Y:S01]  /*2a70*/  @!P1 FMUL R51, R51, R51 ;  /* 0x0000003333339220 */ /* 0x010fe20000400000 */
[----:B------:R-:W-:-:S02]  /*2a80*/  F2FP.F16.F32.PACK_AB R28, R33, R32 ;  /* 0x00000020211c723e */ /* 0x000fc400000000ff */
[----:B------:R-:W-:Y:S01]  /*2a90*/  FADD R27, R27, R34 ;  /* 0x000000221b1b7221 */ /* 0x000fe20000000000 */
[----:B------:R-:W-:Y:S01]  /*2aa0*/  FADD R45, R42, R51 ;  /* 0x000000332a2d7221 */ /* 0x000fe20000000000 */
[----:B------:R-:W-:Y:S01]  /*2ab0*/  F2FP.F16.F32.PACK_AB R32, R10, R7 ;  /* 0x000000070a20723e */ /* 0x000fe200000000ff */
[----:B------:R1:W4:Y:S01]  /*2ac0*/  MUFU.EX2 R39, R0 ;  /* 0x0000000000277308 */ /* 0x0003220000000800 */
[----:B--2---:R-:W-:Y:S01]  /*2ad0*/  @!P6 FMUL R48, R48, R48 ;  /* 0x000000303030e220 */ /* 0x004fe20000400000 */
[----:B------:R-:W-:Y:S01]  /*2ae0*/  FADD R30, R30, R45 ;  /* 0x0000002d1e1e7221 */ /* 0x000fe20000000000 */
[----:B------:R-:W-:Y:S01]  /*2af0*/  FADD R6, R6, R27 ;  /* 0x0000001b06067221 */ /* 0x000fe20000000000 */
[----:B------:R-:W-:Y:S01]  /*2b00*/  F2FP.F16.F32.PACK_AB R27, R40, R21 ;  /* 0x00000015281b723e */ /* 0x000fe200000000ff */
[----:B------:R-:W-:Y:S01]  /*2b10*/  FADD R34, R21, R48 ;  /* 0x0000003015227221 */ /* 0x000fe20000000000 */
[----:B------:R-:W-:Y:S01]  /*2b20*/  F2FP.F16.F32.PACK_AB R33, R43, R46 ;  /* 0x0000002e2b21723e */ /* 0x000fe200000000ff */
[----:B------:R-:W-:Y:S01]  /*2b30*/  FADD R6, R6, R49 ;  /* 0x0000003106067221 */ /* 0x000fe20000000000 */
[----:B------:R-:W-:Y:S01]  /*2b40*/  F2FP.F16.F32.PACK_AB R35, R47, R48 ;  /* 0x000000302f23723e */ /* 0x000fe200000000ff */
[----:B---3--:R-:W-:Y:S01]  /*2b50*/  @!P2 FMUL R54, R54, R54 ;  /* 0x000000363636a220 */ /* 0x008fe20000400000 */
[----:B-1----:R-:W-:-:S03]  /*2b60*/  FADD R0, R15, R46 ;  /* 0x0000002e0f007221 */ /* 0x002fc60000000000 */
[----:B------:R-:W-:Y:S01]  /*2b70*/  FADD R53, R31, R54 ;  /* 0x000000361f357221 */ /* 0x000fe20000000000 */
[----:B------:R-:W-:Y:S01]  /*2b80*/  FADD R0, R0, R41 ;  /* 0x0000002900007221 */ /* 0x000fe20000000000 */
[----:B------:R-:W-:Y:S01]  /*2b90*/  F2FP.F16.F32.PACK_AB R31, R44, R31 ;  /* 0x0000001f2c1f723e */ /* 0x000fe200000000ff */
[----:B----4-:R-:W-:Y:S01]  /*2ba0*/  @!P5 FMUL R39, R39, R39 ;  /* 0x000000272727d220 */ /* 0x010fe20000400000 */
[----:B------:R-:W-:Y:S01]  /*2bb0*/  FADD R53, R34, R53 ;  /* 0x0000003522357221 */ /* 0x000fe20000000000 */
[----:B------:R-:W-:Y:S02]  /*2bc0*/  F2FP.F16.F32.PACK_AB R34, R12, R9 ;  /* 0x000000090c22723e */ /* 0x000fe400000000ff */
[----:B------:R-:W-:Y:S01]  /*2bd0*/  FADD R55, R44, R39 ;  /* 0x000000272c377221 */ /* 0x000fe20000000000 */
[----:B------:R-:W-:-:S03]  /*2be0*/  FADD R0, R0, R53 ;  /* 0x0000003500007221 */ /* 0x000fc60000000000 */
[----:B------:R-:W-:Y:S01]  /*2bf0*/  FADD R55, R38, R55 ;  /* 0x0000003726377221 */ /* 0x000fe20000000000 */
[----:B------:R-:W-:-:S03]  /*2c00*/  F2FP.F16.F32.PACK_AB R38, R14, R13 ;  /* 0x0000000d0e26723e */ /* 0x000fc600000000ff */
[----:B------:R-:W-:Y:S01]  /*2c10*/  FADD R55, R30, R55 ;  /* 0x000000371e377221 */ /* 0x000fe20000000000 */
[----:B------:R-:W-:Y:S02]  /*2c20*/  F2FP.F16.F32.PACK_AB R30, R37, R36 ;  /* 0x00000024251e723e */ /* 0x000fe400000000ff */
[----:B------:R-:W-:Y:S01]  /*2c30*/  F2FP.F16.F32.PACK_AB R36, R8, R11 ;  /* 0x0000000b0824723e */ /* 0x000fe200000000ff */
[----:B------:R-:W-:Y:S01]  /*2c40*/  FADD R0, R0, R55 ;  /* 0x0000003700007221 */ /* 0x000fe20000000000 */
[----:B------:R-:W-:Y:S01]  /*2c50*/  F2FP.F16.F32.PACK_AB R37, R51, R50 ;  /* 0x000000323325723e */ /* 0x000fe200000000ff */
[----:B------:R-:W-:Y:S06]  /*2c60*/  @!P0 BRA `(.L_x_21) ;  /* 0x0000000000048947 */ /* 0x000fec0003800000 */
[----:B------:R-:W-:Y:S01]  /*2c70*/  BPT.TRAP 0x1 ;  /* 0x000000040000795c */ /* 0x000fe20000300000 */
.L_x_21:
[----:B------:R-:W-:Y:S01]  /*2c80*/  ULEA UR6, UR4, UR37, 0x3 ;  /* 0x0000002504067291 */ /* 0x000fe2000f8e183f */
[----:B------:R-:W-:-:S08]  /*2c90*/  SHF.L.U32 R7, R19, 0x1f, RZ ;  /* 0x0000001f13077819 */ /* 0x000fd000000006ff */
[----:B------:R-:W1:Y:S02]  /*2ca0*/  SYNCS.PHASECHK.TRANS64.TRYWAIT P1, [UR6+0x27400], R7 ;  /* 0x02740007ff0075a7 */ /* 0x000e640008020146 */
[----:B-1----:R-:W-:Y:S05]  /*2cb0*/  @!P1 BRA `(.L_x_22) ;  /* 0x0000009400e49947 */ /* 0x002fea0003800000 */
.L_x_130:
[----:B------:R-:W-:Y:S01]  /*2cc0*/  UIMAD UR6, UR4, 0x500, UR38 ;  /* 0x00000500040678a4 */ /* 0x000fe2000f8e0226 */
[----:B------:R-:W-:Y:S01]  /*2cd0*/  WARPGROUP.ARRIVE ;  /* 0x00000000000079c5 */ /* 0x000fe20000000000 */
[----:B------:R-:W-:Y:S01]  /*2ce0*/  UMOV UR7, 0x80000020 ;  /* 0x8000002000077882 */ /* 0x000fe20000000000 */
[----:B------:R-:W-:Y:S01]  /*2cf0*/  UMOV UR11, 0x80000020 ;  /* 0x80000020000b7882 */ /* 0x000fe20000000000 */
[----:B------:R-:W-:Y:S01]  /*2d00*/  UIADD3 UR10, UR6, 0x100, URZ ;  /* 0x00000100060a7890 */ /* 0x000fe2000fffe03f */
[----:B------:R-:W-:Y:S01]  /*2d10*/  F2FP.F16.F32.PACK_AB R39, R39, R54 ;  /* 0x000000362727723e */ /* 0x000fe200000000ff */
[----:B------:R-:W-:Y:S02]  /*2d20*/  UIADD3 UR14, UR6, 0x200, URZ ;  /* 0x00000200060e7890 */ /* 0x000fe4000fffe03f */
[----:B------:R-:W-:Y:S02]  /*2d30*/  UIADD3 UR15, UR6, 0x300, URZ ;  /* 0x00000300060f7890 */ /* 0x000fe4000fffe03f */
[----:B------:R-:W-:Y:S01]  /*2d40*/  HGMMA.64x32x16.F32 R120, R24, gdesc[UR4].tnspB, RZ, !UPT, gsb0 ;  /* 0x4060000418787df0 */ /* 0x000fe2000c0008ff */
[----:B------:R-:W-:-:S02]  /*2d50*/  UIADD3 UR7, UR6, 0x400, URZ ;  /* 0x0000040006077890 */ /* 0x000fc4000fffe03f */
[----:B------:R-:W-:Y:S01]  /*2d60*/  UIADD3 UR18, UR6, 0x440, URZ ;  /* 0x0000044006127890 */ /* 0x000fe2000fffe03f */
[----:B------:R-:W-:Y:S02]  /*2d70*/  WARPGROUP.DEPBAR.LE gsb0, 0x0 ;  /* 0x00008000000079c5 */ /* 0x000fe40000010000 */
[----:B------:R-:W-:-:S06]  /*2d80*/  WARPGROUP.ARRIVE ;  /* 0x00000000000079c5 */ /* 0x000fcc0000000000 */
[----:B------:R-:W-:Y:S01]  /*2d90*/  HGMMA.64x32x16.F32 R104, R24, gdesc[UR8].tnspB, RZ, !UPT, gsb0 ;  /* 0x4060000818687df0 */ /* 0x000fe2000c0008ff */
[----:B------:R-:W-:Y:S01]  /*2da0*/  UMOV UR10, UR14 ;  /* 0x0000000e000a7c82 */ /* 0x000fe20008000000 */
[----:B------:R-:W-:Y:S01]  /*2db0*/  UMOV UR11, 0x80000020 ;  /* 0x80000020000b7882 */ /* 0x000fe20000000000 */
        /* <DEDUP_REMOVED lines=16> */
[----:B------:R-:W-:Y:S01]  /*2ec0*/  UIADD3 UR10, UR6, 0x40, URZ ;  /* 0x00000040060a7890 */ /* 0x000fe2000fffe03f */
[----:B------:R-:W-:Y:S01]  /*2ed0*/  UMOV UR11, 0x80000020 ;  /* 0x80000020000b7882 */ /* 0x000fe20000000000 */
[----:B------:R-:W-:Y:S02]  /*2ee0*/  WARPGROUP.DEPBAR.LE gsb0, 0x0 ;  /* 0x00008000000079c5 */ /* 0x000fe40000010000 */
[----:B------:R-:W-:-:S06]  /*2ef0*/  WARPGROUP.ARRIVE ;  /* 0x00000000000079c5 */ /* 0x000fcc0000000000 */
[----:B------:R-:W-:Y:S01]  /*2f00*/  HGMMA.64x32x16.F32 R120, R28, gdesc[UR8].tnspB, R120, gsb0 ;  /* 0x406000081c787df0 */ /* 0x000fe20008000878 */
[----:B------:R-:W-:Y:S01]  /*2f10*/  UMOV UR10, UR7 ;  /* 0x00000007000a7c82 */ /* 0x000fe20008000000 */
[----:B------:R-:W-:Y:S01]  /*2f20*/  UMOV UR11, 0x80000020 ;  /* 0x80000020000b7882 */ /* 0x000fe20000000000 */
[----:B------:R-:W-:Y:S01]  /*2f30*/  UIADD3 UR7, UR6, 0x180, URZ ;  /* 0x0000018006077890 */ /* 0x000fe2000fffe03f */
        /* <DEDUP_REMOVED lines=21> */
[----:B------:R-:W-:Y:S01]  /*3090*/  UIADD3 UR10, UR6, 0x80, URZ ;  /* 0x00000080060a7890 */ /* 0x000fe2000fffe03f */
[----:B------:R-:W-:Y:S01]  /*30a0*/  UMOV UR11, 0x80000020 ;  /* 0x80000020000b7882 */ /* 0x000fe20000000000 */
[----:B------:R-:W-:Y:S02]  /*30b0*/  WARPGROUP.DEPBAR.LE gsb0, 0x0 ;  /* 0x00008000000079c5 */ /* 0x000fe40000010000 */
[----:B------:R-:W-:-:S06]  /*30c0*/  WARPGROUP.ARRIVE ;  /* 0x00000000000079c5 */ /* 0x000fcc0000000000 */
[----:B------:R-:W-:Y:S01]  /*30d0*/  HGMMA.64x32x16.F32 R120, R32, gdesc[UR8].tnspB, R120, gsb0 ;  /* 0x4060000820787df0 */ /* 0x000fe20008000878 */
[----:B------:R-:W-:Y:S01]  /*30e0*/  UMOV UR10, UR7 ;  /* 0x00000007000a7c82 */ /* 0x000fe20008000000 */
[----:B------:R-:W-:Y:S01]  /*30f0*/  UMOV UR11, 0x80000020 ;  /* 0x80000020000b7882 */ /* 0x000fe20000000000 */
        /* <DEDUP_REMOVED lines=27> */
[----:B------:R-:W-:-:S03]  /*32b0*/  UIADD3 UR10, UR6, 0x4c0, URZ ;  /* 0x000004c0060a7890 */ /* 0x000fc6000fffe03f */
[----:B------:R-:W-:Y:S01]  /*32c0*/  UMOV UR6, UR14 ;  /* 0x0000000e00067c82 */ /* 0x000fe20008000000 */
[----:B------:R-:W-:Y:S02]  /*32d0*/  WARPGROUP.DEPBAR.LE gsb0, 0x0 ;  /* 0x00008000000079c5 */ /* 0x000fe40000010000 */
[----:B------:R-:W-:-:S06]  /*32e0*/  WARPGROUP.ARRIVE ;  /* 0x00000000000079c5 */ /* 0x000fcc0000000000 */
[----:B------:R-:W-:Y:S01]  /*32f0*/  HGMMA.64x32x16.F32 R104, R36, gdesc[UR4].tnspB, R104, gsb0 ;  /* 0x4060000424687df0 */ /* 0x000fe20008000868 */
[----:B------:R-:W-:Y:S01]  /*3300*/  UMOV UR6, UR15 ;  /* 0x0000000f00067c82 */ /* 0x000fe20008000000 */
[----:B------:R-:W-:Y:S01]  /*3310*/  UMOV UR7, 0x80000020 ;  /* 0x8000002000077882 */ /* 0x000fe20000000000 */
        /* <DEDUP_REMOVED lines=12> */
[----:B------:R-:W-:Y:S03]  /*33e0*/  HGMMA.64x32x16.F32 R56, R36, gdesc[UR4].tnspB, R56, gsb0 ;  /* 0x4060000424387df0 */ /* 0x000fe60008000838 */
[----:B------:R-:W-:Y:S02]  /*33f0*/  WARPGROUP.DEPBAR.LE gsb0, 0x0 ;  /* 0x00008000000079c5 */ /* 0x000fe40000010000 */
[----:B------:R-:W-:Y:S05]  /*3400*/  @!P0 BRA `(.L_x_23) ;  /* 0x0000000000048947 */ /* 0x000fea0003800000 */
[----:B------:R-:W-:Y:S01]  /*3410*/  BPT.TRAP 0x1 ;  /* 0x000000040000795c */ /* 0x000fe20000300000 */
.L_x_23:
[----:B------:R-:W-:Y:S02]  /*3420*/  UISETP.GT.U32.AND UP0, UPT, UR61, 0x1, UPT ;  /* 0x000000013d00788c */ /* 0x000fe4000bf04070 */
[----:B------:R-:W-:-:S04]  /*3430*/  UIADD3 UR5, UR5, 0x27428, URZ ;  /* 0x0002742805057890 */ /* 0x000fc8000fffe03f */
[----:B------:R-:W-:Y:S01]  /*3440*/  PLOP3.LUT P1, PT, PT, PT, UP0, 0x80, 0x0 ;  /* 0x000000000000781c */ /* 0x000fe20003f2f008 */
[----:B------:R-:W-:-:S09]  /*3450*/  UPRMT UR5, URZ, 0x654, UR5 ;  /* 0x000006543f057896 */ /* 0x000fd20008000005 */
[----:B------:R-:W-:Y:S03]  /*3460*/  SYNCS.ARRIVE.TRANS64.RED.A1T0 RZ, [UR5], RZ ;  /* 0x000000ffffff79a7 */ /* 0x000fe60008100405 */
[----:B------:R-:W-:Y:S05]  /*3470*/  @P1 BRA `(.L_x_24) ;  /* 0x0000000000041947 */ /* 0x000fea0003800000 */
[----:B------:R-:W-:Y:S01]  /*3480*/  BPT.TRAP 0x1 ;  /* 0x000000040000795c */ /* 0x000fe20000300000 */
.L_x_24:
[----:B------:R-:W-:Y:S01]  /*3490*/  UIADD3 UR36, UR4, 0x1, URZ ;  /* 0x0000000104247890 */ /* 0x000fe2000fffe03f */
[C---:B------:R-:W-:Y:S02]  /*34a0*/  ISETP.GE.AND P2, PT, R3.reuse, 0x81, PT ;  /* 0x000000810300780c */ /* 0x040fe40003f46270 */
[----:B-1----:R-:W-:Y:S01]  /*34b0*/  IADD3 R7, R3, 0x3f, RZ ;  /* 0x0000003f03077810 */ /* 0x002fe20007ffe0ff */
[----:B------:R-:W-:Y:S01]  /*34c0*/  UISETP.NE.AND UP0, UPT, UR36, 0x5, UPT ;  /* 0x000000052400788c */ /* 0x000fe2000bf05270 */
[----:B------:R-:W-:Y:S02]  /*34d0*/  IADD3 R3, R16, 0x40, RZ ;  /* 0x0000004010037810 */ /* 0x000fe40007ffe0ff */
[----:B------:R-:W-:Y:S01]  /*34e0*/  SHF.R.S32.HI R8, RZ, 0x1f, R7 ;  /* 0x0000001fff087819 */ /* 0x000fe20000011407 */
[----:B------:R-:W-:Y:S02]  /*34f0*/  USEL UR5, URZ, 0x1, UP0 ;  /* 0x000000013f057887 */ /* 0x000fe40008000000 */
[----:B------:R-:W-:Y:S01]  /*3500*/  USEL UR36, UR36, URZ, UP0 ;  /* 0x0000003f24247287 */ /* 0x000fe20008000000 */
[----:B------:R-:W-:-:S03]  /*3510*/  LEA.HI R7, R8, R7, RZ, 0x6 ;  /* 0x0000000708077211 */ /* 0x000fc600078f30ff */
[----:B------:R-:W-:Y:S02]  /*3520*/  LOP3.LUT R19, R19, UR5, RZ, 0x3c, !PT ;  /* 0x0000000513137c12 */ /* 0x000fe4000f8e3cff */
[----:B------:R-:W-:Y:S01]  /*3530*/  LEA.HI.SX32 R7, R7, 0xffffffff, 0x1a ;  /* 0xffffffff07077811 */ /* 0x000fe200078fd2ff */
[----:B------:R-:W-:Y:S06]  /*3540*/  @!P2 BRA `(.L_x_25) ;  /* 0x0000002000eca947 */ /* 0x000fec0003800000 */
[----:B------:R-:W-:Y:S01]  /*3550*/  MOV R11, R4 ;  /* 0x00000004000b7202 */ /* 0x000fe20000000f00 */
[----:B------:R-:W-:Y:S01]  /*3560*/  IMAD.MOV.U32 R9, RZ, RZ, R5 ;  /* 0x000000ffff097224 */ /* 0x000fe200078e0005 */
[----:B------:R-:W-:-:S06]  /*3570*/  ULDC UR5, c[0x0][0x604] ;  /* 0x0001810000057ab9 */ /* 0x000fcc0000000800 */
.L_x_36:
[----:B------:R-:W-:Y:S05]  /*3580*/  @!P0 BRA `(.L_x_26) ;  /* 0x0000000000048947 */ /* 0x000fea0003800000 */
[----:B------:R-:W-:Y:S01]  /*3590*/  BPT.TRAP 0x1 ;  /* 0x000000040000795c */ /* 0x000fe20000300000 */
.L_x_26:
[----:B------:R-:W-:Y:S01]  /*35a0*/  ULEA UR6, UR36, UR37, 0x3 ;  /* 0x0000002524067291 */ /* 0x000fe2000f8e183f */
[----:B------:R-:W-:-:S08]  /*35b0*/  SHF.L.U32 R4, R19, 0x1f, RZ ;  /* 0x0000001f13047819 */ /* 0x000fd000000006ff */
[----:B------:R-:W1:Y:S02]  /*35c0*/  SYNCS.PHASECHK.TRANS64.TRYWAIT P2, [UR6+0x27400], R4 ;  /* 0x02740004ff0075a7 */ /* 0x000e640008040146 */
[----:B-1----:R-:W-:Y:S05]  /*35d0*/  @!P2 BRA `(.L_x_27) ;  /* 0x0000008c00b4a947 */ /* 0x002fea0003800000 */
.L_x_131:
[----:B------:R-:W-:Y:S01]  /*35e0*/  UIMAD UR6, UR36, 0x500, UR39 ;  /* 0x00000500240678a4 */ /* 0x000fe2000f8e0227 */
[----:B------:R-:W-:Y:S01]  /*35f0*/  WARPGROUP.ARRIVE ;  /* 0x00000000000079c5 */ /* 0x000fe20000000000 */
[----:B------:R-:W-:Y:S01]  /*3600*/  UMOV UR51, 0x80000020 ;  /* 0x8000002000337882 */ /* 0x000fe20000000000 */
[----:B------:R-:W-:Y:S01]  /*3610*/  UMOV UR43, 0x80000020 ;  /* 0x80000020002b7882 */ /* 0x000fe20000000000 */
[----:B------:R-:W-:Y:S02]  /*3620*/  UIADD3 UR42, UR6, 0x2, URZ ;  /* 0x00000002062a7890 */ /* 0x000fe4000fffe03f */
[----:B------:R-:W-:Y:S02]  /*3630*/  UIADD3 UR34, UR6, 0x100, URZ ;  /* 0x0000010006227890 */ /* 0x000fe4000fffe03f */
[----:B------:R-:W-:Y:S01]  /*3640*/  UMOV UR50, UR6 ;  /* 0x0000000600327c82 */ /* 0x000fe20008000000 */
[----:B------:R-:W-:Y:S01]  /*3650*/  UMOV UR35, 0x80000020 ;  /* 0x8000002000237882 */ /* 0x000fe20000000000 */
[----:B------:R-:W-:Y:S01]  /*3660*/  HGMMA.64x64x16.F32 R24, gdesc[UR48], RZ, !UPT, gsb0 ;  /* 0x00e00000301879f0 */ /* 0x000fe2000c0008ff */
[----:B------:R-:W-:Y:S01]  /*3670*/  UIADD3 UR30, UR6, 0x102, URZ ;  /* 0x00000102061e7890 */ /* 0x000fe2000fffe03f */
[----:B------:R-:W-:Y:S01]  /*3680*/  UMOV UR31, 0x80000020 ;  /* 0x80000020001f7882 */ /* 0x000fe20000000000 */
        /* <DEDUP_REMOVED lines=12> */
[----:B------:R-:W-:-:S04]  /*3750*/  UIADD3 UR6, UR36, 0x1, URZ ;  /* 0x0000000124067890 */ /* 0x000fc8000fffe03f */
[----:B------:R-:W-:-:S04]  /*3760*/  UISETP.NE.AND UP0, UPT, UR6, 0x5, UPT ;  /* 0x000000050600788c */ /* 0x000fc8000bf05270 */
[----:B------:R-:W-:Y:S02]  /*3770*/  USEL UR7, URZ, 0x1, UP0 ;  /* 0x000000013f077887 */ /* 0x000fe40008000000 */
[----:B------:R-:W-:-:S04]  /*3780*/  USEL UR6, UR6, URZ, UP0 ;  /* 0x0000003f06067287 */ /* 0x000fc80008000000 */
[----:B------:R-:W-:Y:S01]  /*3790*/  LOP3.LUT R19, R19, UR7, RZ, 0x3c, !PT ;  /* 0x0000000713137c12 */ /* 0x000fe2000f8e3cff */
        /* <DEDUP_REMOVED lines=28> */
[----:B------:R-:W-:Y:S05]  /*3960*/  @!P0 BRA `(.L_x_28) ;  /* 0x0000000000048947 */ /* 0x000fea0003800000 */
[----:B------:R-:W-:Y:S01]  /*3970*/  BPT.TRAP 0x1 ;  /* 0x000000040000795c */ /* 0x000fe20000300000 */
.L_x_28:
[----:B-1----:R-:W-:Y:S01]  /*3980*/  FMNMX R4, R24, R11, !PT ;  /* 0x0000000b18047209 */ /* 0x002fe20007800000 */
[----:B------:R-:W-:-:S03]  /*3990*/  ULEA UR7, UR6, UR37, 0x3 ;  /* 0x0000002506077291 */ /* 0x000fc6000f8e183f */
[----:B------:R-:W-:-:S04]  /*39a0*/  FMNMX R5, R25, R4, !PT ;  /* 0x0000000419057209 */ /* 0x000fc80007800000 */
        /* <DEDUP_REMOVED lines=13> */
[----:B------:R-:W-:-:S05]  /*3a80*/  FMNMX R5, R53, R4, !PT ;  /* 0x0000000435057209 */ /* 0x000fca0007800000 */
[----:B------:R-:W1:Y:S02]  /*3a90*/  SHFL.BFLY PT, R4, R5, 0x1, 0x1f ;  /* 0x0c201f0005047f89 */ /* 0x000e6400000e0000 */
[----:B-1----:R-:W-:Y:S02]  /*3aa0*/  FMNMX R8, R5, R4, !PT ;  /* 0x0000000405087209 */ /* 0x002fe40007800000 */
[----:B------:R-:W-:-:S03]  /*3ab0*/  FMNMX R4, R26, R9, !PT ;  /* 0x000000091a047209 */ /* 0x000fc60007800000 */
[----:B------:R-:W1:Y:S01]  /*3ac0*/  SHFL.BFLY PT, R13, R8, 0x2, 0x1f ;  /* 0x0c401f00080d7f89 */ /* 0x000e6200000e0000 */
[----:B------:R-:W-:-:S04]  /*3ad0*/  FMNMX R15, R27, R4, !PT ;  /* 0x000000041b0f7209 */ /* 0x000fc80007800000 */
[----:B------:R-:W-:-:S04]  /*3ae0*/  FMNMX R4, R30, R15, !PT ;  /* 0x0000000f1e047209 */ /* 0x000fc80007800000 */
[----:B------:R-:W-:-:S04]  /*3af0*/  FMNMX R15, R31, R4, !PT ;  /* 0x000000041f0f7209 */ /* 0x000fc80007800000 */
[----:B------:R-:W-:Y:S02]  /*3b00*/  FMNMX R10, R34, R15, !PT ;  /* 0x0000000f220a7209 */ /* 0x000fe40007800000 */
[----:B-1----:R-:W-:Y:S02]  /*3b10*/  FMNMX R4, R8, R13, !PT ;  /* 0x0000000d08047209 */ /* 0x002fe40007800000 */
[----:B------:R-:W-:Y:S02]  /*3b20*/  FMNMX R13, R35, R10, !PT ;  /* 0x0000000a230d7209 */ /* 0x000fe40007800000 */
[----:B------:R-:W-:Y:S02]  /*3b30*/  FSETP.NEU.AND P2, PT, R4, -INF , PT ;  /* 0xff8000000400780b */ /* 0x000fe40003f4d000 */
[----:B------:R-:W-:Y:S02]  /*3b40*/  FMNMX R12, R38, R13, !PT ;  /* 0x0000000d260c7209 */ /* 0x000fe40007800000 */
[----:B------:R-:W-:-:S02]  /*3b50*/  FSEL R10, R4, RZ, P2 ;  /* 0x000000ff040a7208 */ /* 0x000fc40001000000 */
[----:B------:R-:W-:-:S03]  /*3b60*/  FMNMX R5, R39, R12, !PT ;  /* 0x0000000c27057209 */ /* 0x000fc60007800000 */
[----:B------:R-:W-:Y:S01]  /*3b70*/  FMUL R8, R10, UR5 ;  /* 0x000000050a087c20 */ /* 0x000fe20008400000 */
[----:B------:R-:W-:Y:S01]  /*3b80*/  FMNMX R12, R42, R5, !PT ;  /* 0x000000052a0c7209 */ /* 0x000fe20007800000 */
[----:B------:R-:W-:Y:S02]  /*3b90*/  FADD R10, -R10, R11 ;  /* 0x0000000b0a0a7221 */ /* 0x000fe40000000100 */
[--C-:B------:R-:W-:Y:S01]  /*3ba0*/  FFMA R24, R24, UR5, -R8.reuse ;  /* 0x0000000518187c23 */ /* 0x100fe20008000808 */
[--C-:B------:R-:W-:Y:S01]  /*3bb0*/  FFMA R25, R25, UR5, -R8.reuse ;  /* 0x0000000519197c23 */ /* 0x100fe20008000808 */
[----:B------:R-:W-:Y:S01]  /*3bc0*/  FMNMX R5, R43, R12, !PT ;  /* 0x0000000c2b057209 */ /* 0x000fe20007800000 */
[--C-:B------:R-:W-:Y:S01]  /*3bd0*/  FFMA R29, R29, UR5, -R8.reuse ;  /* 0x000000051d1d7c23 */ /* 0x100fe20008000808 */
[--C-:B------:R-:W-:Y:S01]  /*3be0*/  FFMA R32, R32, UR5, -R8.reuse ;  /* 0x0000000520207c23 */ /* 0x100fe20008000808 */
[----:B------:R-:W-:Y:S01]  /*3bf0*/  FSETP.GEU.AND P5, PT, R24, -126, PT ;  /* 0xc2fc00001800780b */ /* 0x000fe20003fae000 */
        /* <DEDUP_REMOVED lines=12> */
[----:B------:R-:W-:Y:S01]  /*3cc0*/  @!P5 FMUL R24, R24, 0.5 ;  /* 0x3f0000001818d820 */ /* 0x000fe20000400000 */
[----:B------:R-:W-:Y:S01]  /*3cd0*/  FSETP.GEU.AND P2, PT, R28, -126, PT ;  /* 0xc2fc00001c00780b */ /* 0x000fe20003f4e000 */
[----:B------:R-:W-:Y:S01]  /*3ce0*/  @!P3 FMUL R25, R25, 0.5 ;  /* 0x3f0000001919b820 */ /* 0x000fe20000400000 */
[----:B------:R-:W-:Y:S01]  /*3cf0*/  FMNMX R5, R51, R12, !PT ;  /* 0x0000000c33057209 */ /* 0x000fe20007800000 */
[--C-:B------:R-:W-:Y:S01]  /*3d00*/  FFMA R44, R44, UR5, -R8.reuse ;  /* 0x000000052c2c7c23 */ /* 0x100fe20008000808 */
[--C-:B------:R-:W-:Y:S01]  /*3d10*/  FFMA R45, R45, UR5, -R8.reuse ;  /* 0x000000052d2d7c23 */ /* 0x100fe20008000808 */
[----:B------:R-:W1:Y:S01]  /*3d20*/  MUFU.EX2 R24, R24 ;  /* 0x0000001800187308 */ /* 0x000e620000000800 */
[----:B------:R-:W-:Y:S01]  /*3d30*/  FMNMX R12, R54, R5, !PT ;  /* 0x00000005360c7209 */ /* 0x000fe20007800000 */
[----:B------:R-:W-:Y:S01]  /*3d40*/  @!P4 FMUL R29, R29, 0.5 ;  /* 0x3f0000001d1dc820 */ /* 0x000fe20000400000 */
[--C-:B------:R-:W-:Y:S01]  /*3d50*/  FFMA R49, R49, UR5, -R8.reuse ;  /* 0x0000000531317c23 */ /* 0x100fe20008000808 */
[----:B------:R-:W-:Y:S01]  /*3d60*/  @!P6 FMUL R32, R32, 0.5 ;  /* 0x3f0000002020e820 */ /* 0x000fe20000400000 */
[----:B------:R-:W-:Y:S01]  /*3d70*/  FMNMX R12, R55, R12, !PT ;  /* 0x0000000c370c7209 */ /* 0x000fe20007800000 */
[--C-:B------:R-:W-:Y:S01]  /*3d80*/  FFMA R48, R48, UR5, -R8.reuse ;  /* 0x0000000530307c23 */ /* 0x100fe20008000808 */
[--C-:B------:R-:W-:Y:S01]  /*3d90*/  FFMA R52, R52, UR5, -R8.reuse ;  /* 0x0000000534347c23 */ /* 0x100fe20008000808 */
[----:B------:R-:W2:Y:S01]  /*3da0*/  MUFU.EX2 R25, R25 ;  /* 0x0000001900197308 */ /* 0x000ea20000000800 */
[----:B------:R-:W-:Y:S01]  /*3db0*/  @!P2 FMUL R28, R28, 0.5 ;  /* 0x3f0000001c1ca820 */ /* 0x000fe20000400000 */
[----:B------:R-:W3:Y:S01]  /*3dc0*/  SHFL.BFLY PT, R5, R12, 0x1, 0x1f ;  /* 0x0c201f000c057f89 */ /* 0x000ee200000e0000 */
[----:B------:R-:W-:Y:S01]  /*3dd0*/  FFMA R53, R53, UR5, -R8 ;  /* 0x0000000535357c23 */ /* 0x000fe20008000808 */
[----:B------:R-:W-:-:S04]  /*3de0*/  FMUL R10, R10, UR5 ;  /* 0x000000050a0a7c20 */ /* 0x000fc80008400000 */
[----:B------:R-:W4:Y:S01]  /*3df0*/  MUFU.EX2 R29, R29 ;  /* 0x0000001d001d7308 */ /* 0x000f220000000800 */
[----:B-1----:R-:W-:Y:S01]  /*3e00*/  @!P5 FMUL R24, R24, R24 ;  /* 0x000000181818d220 */ /* 0x002fe20000400000 */
[----:B------:R-:W-:-:S06]  /*3e10*/  FSETP.GEU.AND P5, PT, R33, -126, PT ;  /* 0xc2fc00002100780b */ /* 0x000fcc0003fae000 */
[----:B------:R-:W1:Y:S01]  /*3e20*/  MUFU.EX2 R32, R32 ;  /* 0x0000002000207308 */ /* 0x000e620000000800 */
[----:B--2---:R-:W-:Y:S01]  /*3e30*/  @!P3 FMUL R25, R25, R25 ;  /* 0x000000191919b220 */ /* 0x004fe20000400000 */
[----:B------:R-:W-:-:S05]  /*3e40*/  FSETP.GEU.AND P3, PT, R36, -126, PT ;  /* 0xc2fc00002400780b */ /* 0x000fca0003f6e000 */
[----:B------:R-:W-:Y:S01]  /*3e50*/  @!P5 FMUL R33, R33, 0.5 ;  /* 0x3f0000002121d820 */ /* 0x000fe20000400000 */
[----:B------:R-:W2:Y:S01]  /*3e60*/  MUFU.EX2 R28, R28 ;  /* 0x0000001c001c7308 */ /* 0x000ea20000000800 */
[----:B----4-:R-:W-:Y:S01]  /*3e70*/  @!P4 FMUL R29, R29, R29 ;  /* 0x0000001d1d1dc220 */ /* 0x010fe20000400000 */
[----:B------:R-:W-:Y:S02]  /*3e80*/  FSETP.GEU.AND P4, PT, R40, -126, PT ;  /* 0xc2fc00002800780b */ /* 0x000fe40003f8e000 */
[----:B---3--:R-:W-:-:S03]  /*3e90*/  FMNMX R5, R12, R5, !PT ;  /* 0x000000050c057209 */ /* 0x008fc60007800000 */
[----:B------:R-:W-:Y:S01]  /*3ea0*/  @!P3 FMUL R36, R36, 0.5 ;  /* 0x3f0000002424b820 */ /* 0x000fe20000400000 */
[----:B------:R-:W3:Y:S01]  /*3eb0*/  MUFU.EX2 R33, R33 ;  /* 0x0000002100217308 */ /* 0x000ee20000000800 */
[----:B-1----:R-:W-:Y:S01]  /*3ec0*/  @!P6 FMUL R32, R32, R32 ;  /* 0x000000202020e220 */ /* 0x002fe20000400000 */
[----:B------:R-:W-:Y:S01]  /*3ed0*/  FSETP.GEU.AND P6, PT, R41, -126, PT ;  /* 0xc2fc00002900780b */ /* 0x000fe20003fce000 */
[----:B------:R-:W1:Y:S04]  /*3ee0*/  SHFL.BFLY PT, R14, R5, 0x2, 0x1f ;  /* 0x0c401f00050e7f89 */ /* 0x000e6800000e0000 */
[----:B------:R-:W-:Y:S01]  /*3ef0*/  @!P4 FMUL R40, R40, 0.5 ;  /* 0x3f0000002828c820 */ /* 0x000fe20000400000 */
[----:B------:R-:W4:Y:S01]  /*3f00*/  MUFU.EX2 R36, R36 ;  /* 0x0000002400247308 */ /* 0x000f220000000800 */
[----:B--2---:R-:W-:Y:S01]  /*3f10*/  @!P2 FMUL R28, R28, R28 ;  /* 0x0000001c1c1ca220 */ /* 0x004fe20000400000 */
[----:B------:R-:W-:-:S05]  /*3f20*/  FSETP.GEU.AND P2, PT, R37, -126, PT ;  /* 0xc2fc00002500780b */ /* 0x000fca0003f4e000 */
[----:B------:R-:W-:Y:S01]  /*3f30*/  @!P6 FMUL R41, R41, 0.5 ;  /* 0x3f0000002929e820 */ /* 0x000fe20000400000 */
[----:B------:R-:W2:Y:S01]  /*3f40*/  MUFU.EX2 R13, R40 ;  /* 0x00000028000d7308 */ /* 0x000ea20000000800 */
[----:B---3--:R-:W-:Y:S01]  /*3f50*/  @!P5 FMUL R33, R33, R33 ;  /* 0x000000212121d220 */ /* 0x008fe20000400000 */
[----:B------:R-:W-:-:S05]  /*3f60*/  FSETP.GEU.AND P5, PT, R44, -126, PT ;  /* 0xc2fc00002c00780b */ /* 0x000fca0003fae000 */
[----:B------:R-:W-:Y:S01]  /*3f70*/  @!P2 FMUL R37, R37, 0.5 ;  /* 0x3f0000002525a820 */ /* 0x000fe20000400000 */
[----:B------:R-:W3:Y:S01]  /*3f80*/  MUFU.EX2 R12, R41 ;  /* 0x00000029000c7308 */ /* 0x000ee20000000800 */
[----:B----4-:R-:W-:Y:S01]  /*3f90*/  @!P3 FMUL R36, R36, R36 ;  /* 0x000000242424b220 */ /* 0x010fe20000400000 */
[----:B------:R-:W-:Y:S02]  /*3fa0*/  FSETP.GEU.AND P3, PT, R45, -126, PT ;  /* 0xc2fc00002d00780b */ /* 0x000fe40003f6e000 */
[----:B-1----:R-:W-:-:S03]  /*3fb0*/  FMNMX R5, R5, R14, !PT ;  /* 0x0000000e05057209 */ /* 0x002fc60007800000 */
[----:B------:R-:W-:Y:S01]  /*3fc0*/  @!P5 FMUL R44, R44, 0.5 ;  /* 0x3f0000002c2cd820 */ /* 0x000fe20000400000 */
[----:B------:R-:W1:Y:S01]  /*3fd0*/  MUFU.EX2 R37, R37 ;  /* 0x0000002500257308 */ /* 0x000e620000000800 */
[----:B--2---:R-:W-:Y:S01]  /*3fe0*/  @!P4 FMUL R13, R13, R13 ;  /* 0x0000000d0d0dc220 */ /* 0x004fe20000400000 */
[----:B------:R-:W-:-:S03]  /*3ff0*/  FSETP.GEU.AND P4, PT, R49, -126, PT ;  /* 0xc2fc00003100780b */ /* 0x000fc60003f8e000 */
[----:B------:R-:W-:Y:S01]  /*4000*/  FADD R11, R24, R13 ;  /* 0x0000000d180b7221 */ /* 0x000fe20000000000 */
[----:B------:R-:W-:Y:S01]  /*4010*/  F2FP.F16.F32.PACK_AB R24, R25, R24 ;  /* 0x000000181918723e */ /* 0x000fe200000000ff */
[----:B------:R-:W-:Y:S01]  /*4020*/  @!P3 FMUL R45, R45, 0.5 ;  /* 0x3f0000002d2db820 */ /* 0x000fe20000400000 */
[----:B------:R2:W4:Y:S01]  /*4030*/  MUFU.EX2 R15, R44 ;  /* 0x0000002c000f7308 */ /* 0x0005220000000800 */
[----:B---3--:R-:W-:Y:S01]  /*4040*/  @!P6 FMUL R12, R12, R12 ;  /* 0x0000000c0c0ce220 */ /* 0x008fe20000400000 */
[----:B------:R-:W-:-:S04]  /*4050*/  FSETP.NEU.AND P6, PT, R5, -INF , PT ;  /* 0xff8000000500780b */ /* 0x000fc80003fcd000 */
[----:B------:R-:W-:Y:S01]  /*4060*/  FSEL R40, R5, RZ, P6 ;  /* 0x000000ff05287208 */ /* 0x000fe20003000000 */
[----:B------:R-:W-:Y:S01]  /*4070*/  @!P4 FMUL R49, R49, 0.5 ;  /* 0x3f0000003131c820 */ /* 0x000fe20000400000 */
[----:B------:R-:W3:Y:S01]  /*4080*/  MUFU.EX2 R14, R45 ;  /* 0x0000002d000e7308 */ /* 0x000ee20000000800 */
[----:B-1----:R-:W-:Y:S01]  /*4090*/  @!P2 FMUL R37, R37, R37 ;  /* 0x000000252525a220 */ /* 0x002fe20000400000 */
[----:B------:R-:W-:Y:S01]  /*40a0*/  FSETP.GEU.AND P2, PT, R48, -126, PT ;  /* 0xc2fc00003000780b */ /* 0x000fe20003f4e000 */
[----:B--2---:R-:W-:Y:S01]  /*40b0*/  FMUL R44, R40, UR5 ;  /* 0x00000005282c7c20 */ /* 0x004fe20008400000 */
[----:B------:R-:W-:Y:S01]  /*40c0*/  FSETP.GEU.AND P6, PT, R52, -126, PT ;  /* 0xc2fc00003400780b */ /* 0x000fe20003fce000 */
[----:B------:R-:W-:Y:S01]  /*40d0*/  FADD R40, -R40, R9 ;  /* 0x0000000928287221 */ /* 0x000fe20000000100 */
[----:B------:R-:W-:Y:S01]  /*40e0*/  FADD R9, R25, R12 ;  /* 0x0000000c19097221 */ /* 0x000fe20000000000 */
[--C-:B------:R-:W-:Y:S01]  /*40f0*/  FFMA R26, R26, UR5, -R44.reuse ;  /* 0x000000051a1a7c23 */ /* 0x100fe2000800082c */
[----:B------:R-:W1:Y:S01]  /*4100*/  MUFU.EX2 R8, R49 ;  /* 0x0000003100087308 */ /* 0x000e620000000800 */
[----:B----4-:R-:W-:Y:S01]  /*4110*/  @!P5 FMUL R15, R15, R15 ;  /* 0x0000000f0f0fd220 */ /* 0x010fe20000400000 */
[----:B------:R-:W-:Y:S01]  /*4120*/  FSETP.GEU.AND P5, PT, R53, -126, PT ;  /* 0xc2fc00003500780b */ /* 0x000fe20003fae000 */
[--C-:B------:R-:W-:Y:S01]  /*4130*/  FFMA R30, R30, UR5, -R44.reuse ;  /* 0x000000051e1e7c23 */ /* 0x100fe2000800082c */
[--C-:B------:R-:W-:Y:S01]  /*4140*/  FFMA R27, R27, UR5, -R44.reuse ;  /* 0x000000051b1b7c23 */ /* 0x100fe2000800082c */
[--C-:B------:R-:W-:Y:S01]  /*4150*/  FFMA R31, R31, UR5, -R44.reuse ;  /* 0x000000051f1f7c23 */ /* 0x100fe2000800082c */
[--C-:B------:R-:W-:Y:S01]  /*4160*/  FFMA R34, R34, UR5, -R44.reuse ;  /* 0x0000000522227c23 */ /* 0x100fe2000800082c */
[----:B------:R-:W-:Y:S01]  /*4170*/  @!P2 FMUL R48, R48, 0.5 ;  /* 0x3f0000003030a820 */ /* 0x000fe20000400000 */
[--C-:B------:R-:W-:Y:S01]  /*4180*/  FFMA R35, R35, UR5, -R44.reuse ;  /* 0x0000000523237c23 */ /* 0x100fe2000800082c */
[----:B---3--:R-:W-:Y:S01]  /*4190*/  @!P3 FMUL R14, R14, R14 ;  /* 0x0000000e0e0eb220 */ /* 0x008fe20000400000 */
[----:B------:R-:W-:Y:S01]  /*41a0*/  FSETP.GEU.AND P3, PT, R26, -126, PT ;  /* 0xc2fc00001a00780b */ /* 0x000fe20003f6e000 */
[----:B------:R-:W2:Y:S01]  /*41b0*/  MUFU.EX2 R21, R48 ;  /* 0x0000003000157308 */ /* 0x000ea20000000800 */
[----:B------:R-:W-:Y:S01]  /*41c0*/  @!P6 FMUL R52, R52, 0.5 ;  /* 0x3f0000003434e820 */ /* 0x000fe20000400000 */
[----:B------:R-:W-:Y:S01]  /*41d0*/  FFMA R54, R54, UR5, -R44 ;  /* 0x0000000536367c23 */ /* 0x000fe2000800082c */
[----:B------:R-:W-:Y:S01]  /*41e0*/  FMUL R136, R40, UR5 ;  /* 0x0000000528887c20 */ /* 0x000fe20008400000 */
[----:B------:R-:W-:Y:S01]  /*41f0*/  @!P5 FMUL R53, R53, 0.5 ;  /* 0x3f0000003535d820 */ /* 0x000fe20000400000 */
[----:B-1----:R-:W-:Y:S01]  /*4200*/  @!P4 FMUL R8, R8, R8 ;  /* 0x000000080808c220 */ /* 0x002fe20000400000 */
[----:B------:R-:W-:-:S02]  /*4210*/  FSETP.GEU.AND P4, PT, R30, -126, PT ;  /* 0xc2fc00001e00780b */ /* 0x000fc40003f8e000 */
[----:B------:R-:W1:Y:S04]  /*4220*/  MUFU.EX2 R41, R52 ;  /* 0x0000003400297308 */ /* 0x000e680000000800 */
[----:B------:R-:W-:-:S04]  /*4230*/  @!P3 FMUL R26, R26, 0.5 ;  /* 0x3f0000001a1ab820 */ /* 0x000fc80000400000 */
[----:B------:R-:W3:Y:S01]  /*4240*/  MUFU.EX2 R20, R53 ;  /* 0x0000003500147308 */ /* 0x000ee20000000800 */
[----:B--2---:R-:W-:Y:S01]  /*4250*/  @!P2 FMUL R21, R21, R21 ;  /* 0x000000151515a220 */ /* 0x004fe20000400000 */
[----:B------:R-:W-:Y:S01]  /*4260*/  FSETP.GEU.AND P2, PT, R27, -126, PT ;  /* 0xc2fc00001b00780b */ /* 0x000fe20003f4e000 */
[----:B------:R-:W-:-:S05]  /*4270*/  @!P4 FMUL R30, R30, 0.5 ;  /* 0x3f0000001e1ec820 */ /* 0x000fca0000400000 */
[----:B------:R2:W4:Y:S01]  /*4280*/  MUFU.EX2 R45, R26 ;  /* 0x0000001a002d7308 */ /* 0x0005220000000800 */
[----:B-1----:R-:W-:Y:S01]  /*4290*/  @!P6 FMUL R41, R41, R41 ;  /* 0x000000292929e220 */ /* 0x002fe20000400000 */
[----:B------:R-:W-:-:S05]  /*42a0*/  FSETP.GEU.AND P6, PT, R31, -126, PT ;  /* 0xc2fc00001f00780b */ /* 0x000fca0003fce000 */
[----:B------:R-:W-:Y:S01]  /*42b0*/  @!P2 FMUL R27, R27, 0.5 ;  /* 0x3f0000001b1ba820 */ /* 0x000fe20000400000 */
[----:B------:R1:W5:Y:S01]  /*42c0*/  MUFU.EX2 R49, R30 ;  /* 0x0000001e00317308 */ /* 0x0003620000000800 */
[----:B---3--:R-:W-:Y:S01]  /*42d0*/  @!P5 FMUL R20, R20, R20 ;  /* 0x000000141414d220 */ /* 0x008fe20000400000 */
[----:B------:R-:W-:Y:S01]  /*42e0*/  FSETP.GEU.AND P5, PT, R34, -126, PT ;  /* 0xc2fc00002200780b */ /* 0x000fe20003fae000 */
[----:B--2---:R-:W-:-:S04]  /*42f0*/  FFMA R26, R38, UR5, -R44 ;  /* 0x00000005261a7c23 */ /* 0x004fc8000800082c */
[----:B------:R-:W-:Y:S01]  /*4300*/  @!P6 FMUL R31, R31, 0.5 ;  /* 0x3f0000001f1fe820 */ /* 0x000fe20000400000 */
[----:B------:R2:W3:Y:S01]  /*4310*/  MUFU.EX2 R48, R27 ;  /* 0x0000001b00307308 */ /* 0x0004e20000000800 */
[----:B----4-:R-:W-:Y:S01]  /*4320*/  @!P3 FMUL R45, R45, R45 ;  /* 0x0000002d2d2db220 */ /* 0x010fe20000400000 */
[----:B------:R-:W-:Y:S01]  /*4330*/  FSETP.GEU.AND P3, PT, R35, -126, PT ;  /* 0xc2fc00002300780b */ /* 0x000fe20003f6e000 */
[----:B-1----:R-:W-:-:S04]  /*4340*/  FFMA R30, R42, UR5, -R44 ;  /* 0x000000052a1e7c23 */ /* 0x002fc8000800082c */
[----:B------:R-:W-:Y:S01]  /*4350*/  @!P5 FMUL R34, R34, 0.5 ;  /* 0x3f0000002222d820 */ /* 0x000fe20000400000 */
[----:B------:R1:W4:Y:S01]  /*4360*/  MUFU.EX2 R52, R31 ;  /* 0x0000001f00347308 */ /* 0x0003220000000800 */
[----:B--2---:R-:W-:Y:S01]  /*4370*/  FFMA R27, R39, UR5, -R44 ;  /* 0x00000005271b7c23 */ /* 0x004fe2000800082c */
[----:B-----5:R-:W-:-:S04]  /*4380*/  @!P4 FMUL R49, R49, R49 ;  /* 0x000000313131c220 */ /* 0x020fc80000400000 */
[----:B------:R-:W-:Y:S01]  /*4390*/  FSETP.GEU.AND P4, PT, R27, -126, PT ;  /* 0xc2fc00001b00780b */ /* 0x000fe20003f8e000 */
[----:B------:R-:W-:Y:S01]  /*43a0*/  @!P3 FMUL R35, R35, 0.5 ;  /* 0x3f0000002323b820 */ /* 0x000fe20000400000 */
[----:B------:R2:W5:Y:S01]  /*43b0*/  MUFU.EX2 R38, R34 ;  /* 0x0000002200267308 */ /* 0x0005620000000800 */
[----:B---3--:R-:W-:Y:S01]  /*43c0*/  @!P2 FMUL R48, R48, R48 ;  /* 0x000000303030a220 */ /* 0x008fe20000400000 */
[----:B------:R-:W-:Y:S01]  /*43d0*/  FSETP.GEU.AND P2, PT, R26, -126, PT ;  /* 0xc2fc00001a00780b */ /* 0x000fe20003f4e000 */
[----:B-1----:R-:W-:-:S03]  /*43e0*/  FFMA R31, R43, UR5, -R44 ;  /* 0x000000052b1f7c23 */ /* 0x002fc6000800082c */
[----:B------:R-:W-:Y:S02]  /*43f0*/  F2FP.F16.F32.PACK_AB R25, R48, R45 ;  /* 0x0000002d3019723e */ /* 0x000fe400000000ff */
[----:B------:R-:W1:Y:S01]  /*4400*/  MUFU.EX2 R39, R35 ;  /* 0x0000002300277308 */ /* 0x000e620000000800 */
[----:B--2---:R-:W-:Y:S01]  /*4410*/  FFMA R34, R46, UR5, -R44 ;  /* 0x000000052e227c23 */ /* 0x004fe2000800082c */
[----:B----4-:R-:W-:Y:S01]  /*4420*/  @!P6 FMUL R52, R52, R52 ;  /* 0x000000343434e220 */ /* 0x010fe20000400000 */
[----:B------:R-:W-:Y:S01]  /*4430*/  @!P4 FMUL R27, R27, 0.5 ;  /* 0x3f0000001b1bc820 */ /* 0x000fe20000400000 */
[----:B------:R-:W-:-:S03]  /*4440*/  FSETP.GEU.AND P6, PT, R30, -126, PT ;  /* 0xc2fc00001e00780b */ /* 0x000fc60003fce000 */
[----:B------:R-:W-:Y:S01]  /*4450*/  @!P2 FMUL R26, R26, 0.5 ;  /* 0x3f0000001a1aa820 */ /* 0x000fe20000400000 */
[----:B------:R2:W3:Y:S01]  /*4460*/  MUFU.EX2 R43, R27 ;  /* 0x0000001b002b7308 */ /* 0x0004e20000000800 */
[----:B-----5:R-:W-:Y:S01]  /*4470*/  @!P5 FMUL R38, R38, R38 ;  /* 0x000000262626d220 */ /* 0x020fe20000400000 */
[----:B------:R-:W-:-:S06]  /*4480*/  FSETP.GEU.AND P5, PT, R31, -126, PT ;  /* 0xc2fc00001f00780b */ /* 0x000fcc0003fae000 */
[----:B------:R4:W5:Y:S01]  /*4490*/  MUFU.EX2 R42, R26 ;  /* 0x0000001a002a7308 */ /* 0x0009620000000800 */
[----:B-1----:R-:W-:Y:S01]  /*44a0*/  @!P3 FMUL R39, R39, R39 ;  /* 0x000000272727b220 */ /* 0x002fe20000400000 */
[----:B------:R-:W-:Y:S01]  /*44b0*/  FSETP.GEU.AND P3, PT, R34, -126, PT ;  /* 0xc2fc00002200780b */ /* 0x000fe20003f6e000 */
[----:B--2---:R-:W-:Y:S01]  /*44c0*/  FFMA R27, R50, UR5, -R44 ;  /* 0x00000005321b7c23 */ /* 0x004fe2000800082c */
[----:B------:R-:W-:-:S03]  /*44d0*/  @!P6 FMUL R30, R30, 0.5 ;  /* 0x3f0000001e1ee820 */ /* 0x000fc60000400000 */
[----:B------:R-:W-:Y:S01]  /*44e0*/  @!P5 FMUL R31, R31, 0.5 ;  /* 0x3f0000001f1fd820 */ /* 0x000fe20000400000 */
[----:B------:R1:W2:Y:S01]  /*44f0*/  MUFU.EX2 R46, R30 ;  /* 0x0000001e002e7308 */ /* 0x0002a20000000800 */
[----:B----4-:R-:W-:Y:S01]  /*4500*/  FFMA R26, R47, UR5, -R44 ;  /* 0x000000052f1a7c23 */ /* 0x010fe2000800082c */
[----:B---3--:R-:W-:Y:S01]  /*4510*/  @!P4 FMUL R43, R43, R43 ;  /* 0x0000002b2b2bc220 */ /* 0x008fe20000400000 */
[----:B------:R-:W-:-:S04]  /*4520*/  FSETP.GEU.AND P4, PT, R27, -126, PT ;  /* 0xc2fc00001b00780b */ /* 0x000fc80003f8e000 */
[----:B------:R-:W-:Y:S01]  /*4530*/  @!P3 FMUL R34, R34, 0.5 ;  /* 0x3f0000002222b820 */ /* 0x000fe20000400000 */
[----:B------:R3:W4:Y:S01]  /*4540*/  MUFU.EX2 R47, R31 ;  /* 0x0000001f002f7308 */ /* 0x0007220000000800 */
[----:B-----5:R-:W-:Y:S01]  /*4550*/  @!P2 FMUL R42, R42, R42 ;  /* 0x0000002a2a2aa220 */ /* 0x020fe20000400000 */
[----:B------:R-:W-:Y:S01]  /*4560*/  FSETP.GEU.AND P2, PT, R26, -126, PT ;  /* 0xc2fc00001a00780b */ /* 0x000fe20003f4e000 */
[----:B-1----:R-:W-:-:S05]  /*4570*/  FFMA R30, R51, UR5, -R44 ;  /* 0x00000005331e7c23 */ /* 0x002fca000800082c */
[----:B------:R1:W5:Y:S01]  /*4580*/  MUFU.EX2 R50, R34 ;  /* 0x0000002200327308 */ /* 0x0003620000000800 */
[----:B------:R-:W-:Y:S01]  /*4590*/  @!P4 FMUL R27, R27, 0.5 ;  /* 0x3f0000001b1bc820 */ /* 0x000fe20000400000 */
[----:B---3--:R-:W-:Y:S01]  /*45a0*/  FFMA R31, R55, UR5, -R44 ;  /* 0x00000005371f7c23 */ /* 0x008fe2000800082c */
[----:B--2---:R-:W-:Y:S01]  /*45b0*/  @!P6 FMUL R46, R46, R46 ;  /* 0x0000002e2e2ee220 */ /* 0x004fe20000400000 */
[----:B------:R-:W-:-:S03]  /*45c0*/  FSETP.GEU.AND P6, PT, R30, -126, PT ;  /* 0xc2fc00001e00780b */ /* 0x000fc60003fce000 */
[----:B------:R-:W-:Y:S01]  /*45d0*/  @!P2 FMUL R26, R26, 0.5 ;  /* 0x3f0000001a1aa820 */ /* 0x000fe20000400000 */
[----:B------:R2:W3:Y:S01]  /*45e0*/  MUFU.EX2 R53, R27 ;  /* 0x0000001b00357308 */ /* 0x0004e20000000800 */
[----:B----4-:R-:W-:Y:S01]  /*45f0*/  @!P5 FMUL R47, R47, R47 ;  /* 0x0000002f2f2fd220 */ /* 0x010fe20000400000 */
[----:B------:R-:W-:Y:S01]  /*4600*/  FSETP.GEU.AND P5, PT, R54, -126, PT ;  /* 0xc2fc00003600780b */ /* 0x000fe20003fae000 */
[----:B-1----:R-:W-:-:S05]  /*4610*/  FADD R34, R37, R20 ;  /* 0x0000001425227221 */ /* 0x002fca0000000000 */
[----:B------:R1:W4:Y:S01]  /*4620*/  MUFU.EX2 R51, R26 ;  /* 0x0000001a00337308 */ /* 0x0003220000000800 */
[----:B-----5:R-:W-:Y:S01]  /*4630*/  @!P3 FMUL R50, R50, R50 ;  /* 0x000000323232b220 */ /* 0x020fe20000400000 */
[----:B------:R-:W-:Y:S01]  /*4640*/  FSETP.GEU.AND P3, PT, R31, -126, PT ;  /* 0xc2fc00001f00780b */ /* 0x000fe20003f6e000 */
[----:B------:R-:W-:Y:S01]  /*4650*/  @!P6 FMUL R30, R30, 0.5 ;  /* 0x3f0000001e1ee820 */ /* 0x000fe20000400000 */
[----:B--2---:R-:W-:-:S03]  /*4660*/  FADD R27, R29, R14 ;  /* 0x0000000e1d1b7221 */ /* 0x004fc60000000000 */
[----:B------:R-:W-:Y:S01]  /*4670*/  @!P5 FMUL R54, R54, 0.5 ;  /* 0x3f0000003636d820 */ /* 0x000fe20000400000 */
[----:B------:R2:W5:Y:S01]  /*4680*/  MUFU.EX2 R44, R30 ;  /* 0x0000001e002c7308 */ /* 0x0005620000000800 */
[----:B---3--:R-:W-:Y:S01]  /*4690*/  @!P4 FMUL R53, R53, R53 ;  /* 0x000000353535c220 */ /* 0x008fe20000400000 */
[----:B------:R-:W-:Y:S01]  /*46a0*/  FSETP.GEU.AND P4, PT, R136, -126, PT ;  /* 0xc2fc00008800780b */ /* 0x000fe20003f8e000 */
[----:B-1----:R-:W-:Y:S01]  /*46b0*/  FADD R26, R33, R8 ;  /* 0x00000008211a7221 */ /* 0x002fe20000000000 */
[----:B------:R-:W-:Y:S01]  /*46c0*/  FADD R34, R27, R34 ;  /* 0x000000221b227221 */ /* 0x000fe20000000000 */
[----:B------:R-:W-:Y:S02]  /*46d0*/  FADD R137, R38, R53 ;  /* 0x0000003526897221 */ /* 0x000fe40000000000 */
[----:B------:R-:W-:Y:S01]  /*46e0*/  @!P3 FMUL R31, R31, 0.5 ;  /* 0x3f0000001f1fb820 */ /* 0x000fe20000400000 */
[----:B------:R1:W3:Y:S01]  /*46f0*/  MUFU.EX2 R55, R54 ;  /* 0x0000003600377308 */ /* 0x0002e20000000800 */
[----:B----4-:R-:W-:Y:S01]  /*4700*/  @!P2 FMUL R51, R51, R51 ;  /* 0x000000333333a220 */ /* 0x010fe20000400000 */
[----:B------:R-:W-:Y:S01]  /*4710*/  FSETP.GEU.AND P2, PT, R10, -126, PT ;  /* 0xc2fc00000a00780b */ /* 0x000fe20003f4e000 */
[----:B------:R-:W-:Y:S01]  /*4720*/  FADD R35, R9, R26 ;  /* 0x0000001a09237221 */ /* 0x000fe20000000000 */
[----:B--2---:R-:W-:Y:S01]  /*4730*/  FADD R30, R32, R21 ;  /* 0x00000015201e7221 */ /* 0x004fe20000000000 */
[----:B------:R-:W-:-:S02]  /*4740*/  FADD R26, R28, R15 ;  /* 0x0000000f1c1a7221 */ /* 0x000fc40000000000 */
[----:B------:R-:W-:Y:S01]  /*4750*/  @!P4 FMUL R136, R136, 0.5 ;  /* 0x3f0000008888c820 */ /* 0x000fe20000400000 */
[----:B------:R2:W4:Y:S01]  /*4760*/  MUFU.EX2 R40, R31 ;  /* 0x0000001f00287308 */ /* 0x0005220000000800 */
[----:B-----5:R-:W-:Y:S01]  /*4770*/  @!P6 FMUL R44, R44, R44 ;  /* 0x0000002c2c2ce220 */ /* 0x020fe20000400000 */
[----:B------:R-:W-:Y:S01]  /*4780*/  FADD R11, R11, R30 ;  /* 0x0000001e0b0b7221 */ /* 0x000fe20000000000 */
[----:B------:R-:W-:Y:S01]  /*4790*/  FADD R30, R48, R47 ;  /* 0x0000002f301e7221 */ /* 0x000fe20000000000 */
[----:B-1----:R-:W-:Y:S01]  /*47a0*/  FADD R54, R52, R51 ;  /* 0x0000003334367221 */ /* 0x002fe20000000000 */
[----:B------:R-:W-:Y:S01]  /*47b0*/  FADD R139, R39, R44 ;  /* 0x0000002c278b7221 */ /* 0x000fe20000000000 */
[----:B------:R-:W-:Y:S01]  /*47c0*/  FADD R34, R35, R34 ;  /* 0x0000002223227221 */ /* 0x000fe20000000000 */
[----:B------:R-:W-:Y:S01]  /*47d0*/  @!P2 FMUL R10, R10, 0.5 ;  /* 0x3f0000000a0aa820 */ /* 0x000fe20000400000 */
[----:B------:R1:W5:Y:S01]  /*47e0*/  MUFU.EX2 R27, R136 ;  /* 0x00000088001b7308 */ /* 0x0003620000000800 */
[----:B--2---:R-:W-:Y:S01]  /*47f0*/  FADD R31, R36, R41 ;  /* 0x00000029241f7221 */ /* 0x004fe20000000000 */
[----:B---3--:R-:W-:Y:S01]  /*4800*/  @!P5 FMUL R55, R55, R55 ;  /* 0x000000373737d220 */ /* 0x008fe20000400000 */
[----:B------:R-:W-:Y:S01]  /*4810*/  FADD R30, R30, R139 ;  /* 0x0000008b1e1e7221 */ /* 0x000fe20000000000 */
[----:B------:R-:W-:Y:S01]  /*4820*/  F2FP.F16.F32.PACK_AB R35, R51, R50 ;  /* 0x000000323323723e */ /* 0x000fe200000000ff */
[----:B------:R-:W-:Y:S01]  /*4830*/  FADD R26, R26, R31 ;  /* 0x0000001f1a1a7221 */ /* 0x000fe20000000000 */
[----:B------:R-:W-:Y:S01]  /*4840*/  FADD R31, R49, R50 ;  /* 0x00000032311f7221 */ /* 0x000fe20000000000 */
[----:B------:R-:W-:Y:S01]  /*4850*/  F2FP.F16.F32.PACK_AB R53, R44, R53 ;  /* 0x000000352c35723e */ /* 0x000fe200000000ff */
[----:B------:R2:W3:Y:S01]  /*4860*/  MUFU.EX2 R9, R10 ;  /* 0x0000000a00097308 */ /* 0x0004e20000000800 */
[----:B----4-:R-:W-:Y:S01]  /*4870*/  @!P3 FMUL R40, R40, R40 ;  /* 0x000000282828b220 */ /* 0x010fe20000400000 */
[----:B-1----:R-:W-:Y:S01]  /*4880*/  FADD R136, R42, R55 ;  /* 0x000000372a887221 */ /* 0x002fe20000000000 */
[----:B------:R-:W-:Y:S01]  /*4890*/  FADD R11, R11, R26 ;  /* 0x0000001a0b0b7221 */ /* 0x000fe20000000000 */
[----:B------:R-:W-:Y:S01]  /*48a0*/  F2FP.F16.F32.PACK_AB R26, R29, R28 ;  /* 0x0000001c1d1a723e */ /* 0x000fe200000000ff */
[----:B------:R-:W-:Y:S01]  /*48b0*/  FADD R141, R43, R40 ;  /* 0x000000282b8d7221 */ /* 0x000fe20000000000 */
[----:B------:R-:W-:Y:S01]  /*48c0*/  FADD R31, R31, R136 ;  /* 0x000000881f1f7221 */ /* 0x000fe20000000000 */
[----:B------:R-:W-:Y:S01]  /*48d0*/  FADD R34, R11, R34 ;  /* 0x000000220b227221 */ /* 0x000fe20000000000 */
[----:B------:R-:W-:Y:S01]  /*48e0*/  F2FP.F16.F32.PACK_AB R28, R33, R32 ;  /* 0x00000020211c723e */ /* 0x000fe200000000ff */
[----:B--2---:R-:W-:Y:S01]  /*48f0*/  FADD R10, R45, R46 ;  /* 0x0000002e2d0a7221 */ /* 0x004fe20000000000 */
[----:B------:R-:W-:Y:S01]  /*4900*/  FADD R141, R54, R141 ;  /* 0x0000008d368d7221 */ /* 0x000fe20000000000 */
[----:B-----5:R-:W-:Y:S01]  /*4910*/  @!P4 FMUL R27, R27, R27 ;  /* 0x0000001b1b1bc220 */ /* 0x020fe20000400000 */
[----:B------:R-:W-:Y:S01]  /*4920*/  F2FP.F16.F32.PACK_AB R29, R39, R38 ;  /* 0x00000026271d723e */ /* 0x000fe200000000ff */
[----:B------:R-:W-:Y:S01]  /*4930*/  FADD R10, R10, R137 ;  /* 0x000000890a0a7221 */ /* 0x000fe20000000000 */
[----:B------:R-:W-:Y:S01]  /*4940*/  FADD R141, R30, R141 ;  /* 0x0000008d1e8d7221 */ /* 0x000fe20000000000 */
[-C--:B------:R-:W-:Y:S01]  /*4950*/  FMUL R122, R122, R27.reuse ;  /* 0x0000001b7a7a7220 */ /* 0x080fe20000400000 */
[----:B------:R-:W-:Y:S01]  /*4960*/  FMUL R123, R123, R27 ;  /* 0x0000001b7b7b7220 */ /* 0x000fe20000400000 */
[----:B------:R-:W-:Y:S01]  /*4970*/  FADD R10, R10, R31 ;  /* 0x0000001f0a0a7221 */ /* 0x000fe20000000000 */
[----:B---3--:R-:W-:Y:S01]  /*4980*/  @!P2 FMUL R9, R9, R9 ;  /* 0x000000090909a220 */ /* 0x008fe20000400000 */
[-C--:B------:R-:W-:Y:S01]  /*4990*/  FMUL R126, R126, R27.reuse ;  /* 0x0000001b7e7e7220 */ /* 0x080fe20000400000 */
[-C--:B------:R-:W-:Y:S01]  /*49a0*/  FMUL R127, R127, R27.reuse ;  /* 0x0000001b7f7f7220 */ /* 0x080fe20000400000 */
[----:B------:R-:W-:Y:S01]  /*49b0*/  FADD R10, R10, R141 ;  /* 0x0000008d0a0a7221 */ /* 0x000fe20000000000 */
[-C--:B------:R-:W-:Y:S01]  /*49c0*/  FMUL R130, R130, R27.reuse ;  /* 0x0000001b82827220 */ /* 0x080fe20000400000 */
[-C--:B------:R-:W-:Y:S01]  /*49d0*/  FMUL R131, R131, R27.reuse ;  /* 0x0000001b83837220 */ /* 0x080fe20000400000 */
[-C--:B------:R-:W-:Y:S01]  /*49e0*/  FMUL R134, R134, R27.reuse ;  /* 0x0000001b86867220 */ /* 0x080fe20000400000 */
[----:B------:R-:W-:Y:S01]  /*49f0*/  FFMA R0, R27, R0, R10 ;  /* 0x000000001b007223 */ /* 0x000fe2000000000a */
[----:B------:R-:W-:Y:S01]  /*4a00*/  SHF.L.U32 R10, R19, 0x1f, RZ ;  /* 0x0000001f130a7819 */ /* 0x000fe200000006ff */
[-C--:B------:R-:W-:Y:S01]  /*4a10*/  FMUL R135, R135, R27.reuse ;  /* 0x0000001b87877220 */ /* 0x080fe20000400000 */
[-C--:B------:R-:W-:Y:S01]  /*4a20*/  FMUL R106, R106, R27.reuse ;  /* 0x0000001b6a6a7220 */ /* 0x080fe20000400000 */
[-C--:B------:R-:W-:Y:S01]  /*4a30*/  FMUL R107, R107, R27.reuse ;  /* 0x0000001b6b6b7220 */ /* 0x080fe20000400000 */
[----:B------:R1:W2:Y:S01]  /*4a40*/  SYNCS.PHASECHK.TRANS64.TRYWAIT P2, [UR7+0x27400], R10 ;  /* 0x0274000aff0075a7 */ /* 0x0002a20008040147 */
[-C--:B------:R-:W-:Y:S01]  /*4a50*/  FMUL R110, R110, R27.reuse ;  /* 0x0000001b6e6e7220 */ /* 0x080fe20000400000 */
        /* <DEDUP_REMOVED lines=28> */
[----:B------:R-:W-:Y:S01]  /*4c20*/  FMUL R71, R71, R27 ;  /* 0x0000001b47477220 */ /* 0x000fe20000400000 */
[----:B------:R-:W-:Y:S01]  /*4c30*/  FFMA R6, R9, R6, R34 ;  /* 0x0000000609067223 */ /* 0x000fe20000000022 */
[----:B------:R-:W-:Y:S01]  /*4c40*/  F2FP.F16.F32.PACK_AB R27, R52, R49 ;  /* 0x00000031341b723e */ /* 0x000fe200000000ff */
        /* <DEDUP_REMOVED lines=40> */
[----:B------:R-:W-:-:S02]  /*4ed0*/  F2FP.F16.F32.PACK_AB R30, R37, R36 ;  /* 0x00000024251e723e */ /* 0x000fc400000000ff */
[----:B------:R-:W-:Y:S02]  /*4ee0*/  F2FP.F16.F32.PACK_AB R31, R43, R42 ;  /* 0x0000002a2b1f723e */ /* 0x000fe400000000ff */
[----:B------:R-:W-:Y:S02]  /*4ef0*/  F2FP.F16.F32.PACK_AB R32, R12, R13 ;  /* 0x0000000d0c20723e */ /* 0x000fe400000000ff */
[----:B------:R-:W-:Y:S02]  /*4f00*/  F2FP.F16.F32.PACK_AB R33, R47, R46 ;  /* 0x0000002e2f21723e */ /* 0x000fe400000000ff */
[----:B------:R-:W-:Y:S02]  /*4f10*/  F2FP.F16.F32.PACK_AB R34, R14, R15 ;  /* 0x0000000f0e22723e */ /* 0x000fe400000000ff */
[----:B------:R-:W-:Y:S02]  /*4f20*/  F2FP.F16.F32.PACK_AB R52, R8, R21 ;  /* 0x000000150834723e */ /* 0x000fe400000000ff */
[----:B------:R-:W-:Y:S01]  /*4f30*/  F2FP.F16.F32.PACK_AB R54, R20, R41 ;  /* 0x000000291436723e */ /* 0x000fe200000000ff */
[----:B-12---:R-:W-:Y:S06]  /*4f40*/  @!P0 BRA `(.L_x_29) ;  /* 0x0000000000048947 */ /* 0x006fec0003800000 */
[----:B------:R-:W-:Y:S01]  /*4f50*/  BPT.TRAP 0x1 ;  /* 0x000000040000795c */ /* 0x000fe20000300000 */
.L_x_29:
[----:B------:R-:W-:Y:S05]  /*4f60*/  @P2 BRA `(.L_x_30) ;  /* 0x0000000000082947 */ /* 0x000fea0003800000 */
[----:B------:R-:W1:Y:S02]  /*4f70*/  SYNCS.PHASECHK.TRANS64.TRYWAIT P2, [UR7+0x27400], R10 ;  /* 0x0274000aff0075a7 */ /* 0x000e640008040147 */
[----:B-1----:R-:W-:Y:S05]  /*4f80*/  @!P2 BRA `(.L_x_31) ;  /* 0x000000740060a947 */ /* 0x002fea0003800000 */
.L_x_30:
[----:B------:R-:W-:Y:S01]  /*4f90*/  UIMAD UR7, UR6, 0x500, UR38 ;  /* 0x00000500060778a4 */ /* 0x000fe2000f8e0226 */
[----:B------:R-:W-:Y:S01]  /*4fa0*/  WARPGROUP.ARRIVE ;  /* 0x00000000000079c5 */ /* 0x000fe20000000000 */
[----:B------:R-:W-:Y:S01]  /*4fb0*/  UMOV UR11, 0x80000020 ;  /* 0x80000020000b7882 */ /* 0x000fe20000000000 */
[----:B------:R-:W-:Y:S01]  /*4fc0*/  F2FP.F16.F32.PACK_AB R55, R40, R55 ;  /* 0x000000372837723e */ /* 0x000fe200000000ff */
[----:B------:R-:W-:Y:S02]  /*4fd0*/  UIADD3 UR14, UR7, 0x100, URZ ;  /* 0x00000100070e7890 */ /* 0x000fe4000fffe03f */
[----:B------:R-:W-:Y:S02]  /*4fe0*/  UIADD3 UR15, UR7, 0x200, URZ ;  /* 0x00000200070f7890 */ /* 0x000fe4000fffe03f */
[----:B------:R-:W-:Y:S01]  /*4ff0*/  UMOV UR10, UR7 ;  /* 0x00000007000a7c82 */ /* 0x000fe20008000000 */
[----:B------:R-:W-:Y:S01]  /*5000*/  UIADD3 UR18, UR7, 0x300, URZ ;  /* 0x0000030007127890 */ /* 0x000fe2000fffe03f */
[----:B------:R-:W-:Y:S01]  /*5010*/  HGMMA.64x32x16.F32 R120, R24, gdesc[UR8].tnspB, R120, gsb0 ;  /* 0x4060000818787df0 */ /* 0x000fe20008000878 */
[----:B------:R-:W-:Y:S01]  /*5020*/  UMOV UR10, UR14 ;  /* 0x0000000e000a7c82 */ /* 0x000fe20008000000 */
[----:B------:R-:W-:Y:S01]  /*5030*/  UMOV UR11, 0x80000020 ;  /* 0x80000020000b7882 */ /* 0x000fe20000000000 */
[----:B------:R-:W-:-:S02]  /*5040*/  UIADD3 UR19, UR7, 0x400, URZ ;  /* 0x0000040007137890 */ /* 0x000fc4000fffe03f */
        /* <DEDUP_REMOVED lines=79> */
[----:B------:R-:W-:Y:S01]  /*5540*/  UIADD3 UR10, UR7, 0xc0, URZ ;  /* 0x000000c0070a7890 */ /* 0x000fe2000fffe03f */
        /* <DEDUP_REMOVED lines=28> */
.L_x_32:
[----:B------:R-:W-:-:S04]  /*5710*/  ULEA UR7, UR4, UR37, 0x3 ;  /* 0x0000002504077291 */ /* 0x000fc8000f8e183f */
[----:B------:R-:W-:-:S04]  /*5720*/  UIADD3 UR7, UR7, 0x27428, URZ ;  /* 0x0002742807077890 */ /* 0x000fc8000fffe03f */
[----:B------:R-:W-:-:S09]  /*5730*/  UPRMT UR7, URZ, 0x654, UR7 ;  /* 0x000006543f077896 */ /* 0x000fd20008000007 */
[----:B------:R-:W-:Y:S01]  /*5740*/  SYNCS.ARRIVE.TRANS64.RED.A1T0 RZ, [UR7], RZ ;  /* 0x000000ffffff79a7 */ /* 0x000fe20008100407 */
[----:B------:R-:W-:Y:S05]  /*5750*/  @P1 BRA `(.L_x_33) ;  /* 0x0000000000041947 */ /* 0x000fea0003800000 */
[----:B------:R-:W-:Y:S01]  /*5760*/  BPT.TRAP 0x1 ;  /* 0x000000040000795c */ /* 0x000fe20000300000 */
.L_x_33:
[----:B------:R-:W-:-:S04]  /*5770*/  UIADD3 UR4, UR4, 0x1, URZ ;  /* 0x0000000104047890 */ /* 0x000fc8000fffe03f */
[----:B------:R-:W-:-:S04]  /*5780*/  UISETP.NE.AND UP0, UPT, UR4, 0x5, UPT ;  /* 0x000000050400788c */ /* 0x000fc8000bf05270 */
[----:B------:R-:W-:Y:S01]  /*5790*/  USEL UR7, UR4, URZ, UP0 ;  /* 0x0000003f04077287 */ /* 0x000fe20008000000 */
[----:B------:R-:W-:Y:S11]  /*57a0*/  @!P0 BRA `(.L_x_34) ;  /* 0x0000000000048947 */ /* 0x000ff60003800000 */
[----:B------:R-:W-:Y:S01]  /*57b0*/  BPT.TRAP 0x1 ;  /* 0x000000040000795c */ /* 0x000fe20000300000 */
.L_x_34:
[----:B------:R-:W-:-:S04]  /*57c0*/  ULEA UR4, UR7, UR37, 0x3 ;  /* 0x0000002507047291 */ /* 0x000fc8000f8e183f */
[----:B------:R-:W-:-:S04]  /*57d0*/  UIADD3 UR4, UR4, 0x27428, URZ ;  /* 0x0002742804047890 */ /* 0x000fc8000fffe03f */
[----:B------:R-:W-:-:S09]  /*57e0*/  UPRMT UR4, URZ, 0x654, UR4 ;  /* 0x000006543f047896 */ /* 0x000fd20008000004 */
[----:B------:R-:W-:Y:S01]  /*57f0*/  SYNCS.ARRIVE.TRANS64.RED.A1T0 RZ, [UR4], RZ ;  /* 0x000000ffffff79a7 */ /* 0x000fe20008100404 */
[----:B------:R-:W-:Y:S05]  /*5800*/  @P1 BRA `(.L_x_35) ;  /* 0x0000000000041947 */ /* 0x000fea0003800000 */
[----:B------:R-:W-:Y:S01]  /*5810*/  BPT.TRAP 0x1 ;  /* 0x000000040000795c */ /* 0x000fe20000300000 */
.L_x_35:
[----:B------:R-:W-:Y:S01]  /*5820*/  UIADD3 UR6, UR6, 0x1, URZ ;  /* 0x0000000106067890 */ /* 0x000fe2000fffe03f */
[C---:B------:R-:W-:Y:S01]  /*5830*/  ISETP.GT.AND P2, PT, R7.reuse, 0x2, PT ;  /* 0x000000020700780c */ /* 0x040fe20003f44270 */
[----:B------:R-:W-:Y:S01]  /*5840*/  UIADD3 UR4, UR7, 0x1, URZ ;  /* 0x0000000107047890 */ /* 0x000fe2000fffe03f */
[----:B------:R-:W-:Y:S01]  /*5850*/  IADD3 R7, R7, -0x1, RZ ;  /* 0xffffffff07077810 */ /* 0x000fe20007ffe0ff */
[----:B------:R-:W-:Y:S01]  /*5860*/  UISETP.NE.AND UP1, UPT, UR6, 0x5, UPT ;  /* 0x000000050600788c */ /* 0x000fe2000bf25270 */
[----:B------:R-:W-:Y:S01]  /*5870*/  IADD3 R3, R3, 0x40, RZ ;  /* 0x0000004003037810 */ /* 0x000fe20007ffe0ff */
[----:B------:R-:W-:Y:S01]  /*5880*/  UISETP.NE.AND UP0, UPT, UR4, 0x5, UPT ;  /* 0x000000050400788c */ /* 0x000fe2000bf05270 */
[----:B------:R-:W-:Y:S01]  /*5890*/  MOV R11, R4 ;  /* 0x00000004000b7202 */ /* 0x000fe20000000f00 */
[----:B------:R-:W-:Y:S01]  /*58a0*/  USEL UR7, URZ, 0x1, UP1 ;  /* 0x000000013f077887 */ /* 0x000fe20008800000 */
[----:B-1----:R-:W-:Y:S01]  /*58b0*/  MOV R9, R5 ;  /* 0x0000000500097202 */ /* 0x002fe20000000f00 */
[----:B------:R-:W-:-:S02]  /*58c0*/  USEL UR4, UR4, URZ, UP0 ;  /* 0x0000003f04047287 */ /* 0x000fc40008000000 */
[----:B------:R-:W-:Y:S02]  /*58d0*/  USEL UR36, UR6, URZ, UP1 ;  /* 0x0000003f06247287 */ /* 0x000fe40008800000 */
[----:B------:R-:W-:Y:S01]  /*58e0*/  LOP3.LUT R19, R19, UR7, RZ, 0x3c, !PT ;  /* 0x0000000713137c12 */ /* 0x000fe2000f8e3cff */
[----:B------:R-:W-:Y:S09]  /*58f0*/  @P2 BRA `(.L_x_36) ;  /* 0xffffffdc00202947 */ /* 0x000ff2000383ffff */
.L_x_25:
[----:B------:R-:W-:-:S13]  /*5900*/  ISETP.GE.AND P2, PT, R7, 0x1, PT ;  /* 0x000000010700780c */ /* 0x000fda0003f46270 */
[----:B------:R-:W-:Y:S05]  /*5910*/  @!P2 BRA `(.L_x_37) ;  /* 0x0000002400eca947 */ /* 0x000fea0003800000 */
[----:B------:R-:W-:Y:S01]  /*5920*/  IMAD.MOV.U32 R8, RZ, RZ, R4 ;  /* 0x000000ffff087224 */ /* 0x000fe200078e0004 */
[----:B------:R-:W-:Y:S01]  /*5930*/  MOV R9, R5 ;  /* 0x0000000500097202 */ /* 0x000fe20000000f00 */
[----:B------:R-:W-:Y:S01]  /*5940*/  ULDC UR7, c[0x0][0x28c] ;  /* 0x0000a30000077ab9 */ /* 0x000fe20000000800 */
[----:B------:R-:W-:-:S05]  /*5950*/  ULDC UR5, c[0x0][0x604] ;  /* 0x0001810000057ab9 */ /* 0x000fca0000000800 */
.L_x_48:
[----:B------:R-:W-:Y:S05]  /*5960*/  @!P0 BRA `(.L_x_38) ;  /* 0x0000000000048947 */ /* 0x000fea0003800000 */
[----:B------:R-:W-:Y:S01]  /*5970*/  BPT.TRAP 0x1 ;  /* 0x000000040000795c */ /* 0x000fe20000300000 */
.L_x_38:
[----:B------:R-:W-:Y:S01]  /*5980*/  ULEA UR6, UR36, UR37, 0x3 ;  /* 0x0000002524067291 */ /* 0x000fe2000f8e183f */
[----:B------:R-:W-:-:S08]  /*5990*/  SHF.L.U32 R4, R19, 0x1f, RZ ;  /* 0x0000001f13047819 */ /* 0x000fd000000006ff */
[----:B------:R-:W1:Y:S02]  /*59a0*/  SYNCS.PHASECHK.TRANS64.TRYWAIT P2, [UR6+0x27400], R4 ;  /* 0x02740004ff0075a7 */ /* 0x000e640008040146 */
[----:B-1----:R-:W-:Y:S05]  /*59b0*/  @!P2 BRA `(.L_x_39) ;  /* 0x0000006800eca947 */ /* 0x002fea0003800000 */
.L_x_132:
        /* <DEDUP_REMOVED lines=25> */
[----:B------:R-:W-:Y:S01]  /*5b50*/  USEL UR6, UR6, URZ, UP0 ;  /* 0x0000003f06067287 */ /* 0x000fe20008000000 */
        /* <DEDUP_REMOVED lines=23> */
[----:B------:R-:W-:Y:S01]  /*5cd0*/  HGMMA.64x64x16.F32 R24, gdesc[UR8], R24, gsb0 ;  /* 0x00e00000081879f0 */ /* 0x000fe20008000818 */
[----:B------:R-:W-:-:S06]  /*5ce0*/  USEL UR10, URZ, 0x1, UP0 ;  /* 0x000000013f0a7887 */ /* 0x000fcc0008000000 */
[----:B------:R-:W-:Y:S01]  /*5cf0*/  LOP3.LUT R19, R19, UR10, RZ, 0x3c, !PT ;  /* 0x0000000a13137c12 */ /* 0x000fe2000f8e3cff */
[----:B------:R-:W-:Y:S02]  /*5d00*/  WARPGROUP.DEPBAR.LE gsb0, 0x0 ;  /* 0x00008000000079c5 */ /* 0x000fe40000010000 */
[----:B------:R-:W-:-:S06]  /*5d10*/  WARPGROUP.ARRIVE ;  /* 0x00000000000079c5 */ /* 0x000fcc0000000000 */
[----:B------:R-:W-:Y:S03]  /*5d20*/  HGMMA.64x64x16.F32 R24, gdesc[UR52], R24, gsb0 ;  /* 0x00e00000341879f0 */ /* 0x000fe60008000818 */
[----:B------:R-:W-:Y:S02]  /*5d30*/  WARPGROUP.DEPBAR.LE gsb0, 0x0 ;  /* 0x00008000000079c5 */ /* 0x000fe40000010000 */
[----:B------:R-:W-:Y:S05]  /*5d40*/  @!P0 BRA `(.L_x_40) ;  /* 0x0000000000048947 */ /* 0x000fea0003800000 */
[----:B------:R-:W-:Y:S01]  /*5d50*/  BPT.TRAP 0x1 ;  /* 0x000000040000795c */ /* 0x000fe20000300000 */
.L_x_40:
[C---:B-1----:R-:W-:Y:S01]  /*5d60*/  IADD3 R4, R3.reuse, 0x1, RZ ;  /* 0x0000000103047810 */ /* 0x042fe20007ffe0ff */
[----:B------:R-:W-:Y:S01]  /*5d70*/  ULEA UR10, UR6, UR37, 0x3 ;  /* 0x00000025060a7291 */ /* 0x000fe2000f8e183f */
[C---:B------:R-:W-:Y:S02]  /*5d80*/  IADD3 R5, R3.reuse, 0x8, RZ ;  /* 0x0000000803057810 */ /* 0x040fe40007ffe0ff */
[----:B------:R-:W-:Y:S01]  /*5d90*/  ISETP.GE.AND P6, PT, R4, UR7, PT ;  /* 0x0000000704007c0c */ /* 0x000fe2000bfc6270 */
[C---:B------:R-:W-:Y:S01]  /*5da0*/  VIADD R4, R3.reuse, 0x10 ;  /* 0x0000001003047836 */ /* 0x040fe20000000000 */
[----:B------:R-:W-:Y:S02]  /*5db0*/  ISETP.GE.AND P5, PT, R3, UR7, PT ;  /* 0x0000000703007c0c */ /* 0x000fe4000bfa6270 */
[----:B------:R-:W-:Y:S02]  /*5dc0*/  ISETP.GE.AND P3, PT, R5, UR7, PT ;  /* 0x0000000705007c0c */ /* 0x000fe4000bf66270 */
[----:B------:R-:W-:-:S02]  /*5dd0*/  ISETP.GE.AND P4, PT, R4, UR7, PT ;  /* 0x0000000704007c0c */ /* 0x000fc4000bf86270 */
[C---:B------:R-:W-:Y:S02]  /*5de0*/  IADD3 R5, R3.reuse, 0x18, RZ ;  /* 0x0000001803057810 */ /* 0x040fe40007ffe0ff */
[----:B------:R-:W-:Y:S02]  /*5df0*/  IADD3 R4, R3, 0x11, RZ ;  /* 0x0000001103047810 */ /* 0x000fe40007ffe0ff */
[----:B------:R-:W-:Y:S02]  /*5e00*/  FSEL R26, R26, -INF , !P5 ;  /* 0xff8000001a1a7808 */ /* 0x000fe40006800000 */
[----:B------:R-:W-:Y:S02]  /*5e10*/  FSEL R25, R25, -INF , !P6 ;  /* 0xff80000019197808 */ /* 0x000fe40007000000 */
[----:B------:R-:W-:Y:S02]  /*5e20*/  FSEL R27, R27, -INF , !P6 ;  /* 0xff8000001b1b7808 */ /* 0x000fe40007000000 */
[----:B------:R-:W-:-:S02]  /*5e30*/  FSEL R11, R24, -INF , !P5 ;  /* 0xff800000180b7808 */ /* 0x000fc40006800000 */
[----:B------:R-:W-:Y:S02]  /*5e40*/  ISETP.GE.AND P6, PT, R5, UR7, PT ;  /* 0x0000000705007c0c */ /* 0x000fe4000bfc6270 */
[----:B------:R-:W-:Y:S02]  /*5e50*/  ISETP.GE.AND P5, PT, R4, UR7, PT ;  /* 0x0000000704007c0c */ /* 0x000fe4000bfa6270 */
[C---:B------:R-:W-:Y:S02]  /*5e60*/  IADD3 R5, R3.reuse, 0x19, RZ ;  /* 0x0000001903057810 */ /* 0x040fe40007ffe0ff */
[----:B------:R-:W-:Y:S02]  /*5e70*/  IADD3 R10, R3, 0x9, RZ ;  /* 0x00000009030a7810 */ /* 0x000fe40007ffe0ff */
[----:B------:R-:W-:Y:S02]  /*5e80*/  FMNMX R4, R26, R9, !PT ;  /* 0x000000091a047209 */ /* 0x000fe40007800000 */
[----:B------:R-:W-:-:S02]  /*5e90*/  FSEL R28, R28, -INF , !P3 ;  /* 0xff8000001c1c7808 */ /* 0x000fc40005800000 */
[----:B------:R-:W-:Y:S02]  /*5ea0*/  FSEL R30, R30, -INF , !P3 ;  /* 0xff8000001e1e7808 */ /* 0x000fe40005800000 */
[----:B------:R-:W-:Y:S02]  /*5eb0*/  ISETP.GE.AND P3, PT, R5, UR7, PT ;  /* 0x0000000705007c0c */ /* 0x000fe4000bf66270 */
[----:B------:R-:W-:Y:S02]  /*5ec0*/  ISETP.GE.AND P2, PT, R10, UR7, PT ;  /* 0x000000070a007c0c */ /* 0x000fe4000bf46270 */
[----:B------:R-:W-:Y:S02]  /*5ed0*/  FMNMX R5, R27, R4, !PT ;  /* 0x000000041b057209 */ /* 0x000fe40007800000 */
[----:B------:R-:W-:Y:S02]  /*5ee0*/  FSEL R31, R31, -INF , !P2 ;  /* 0xff8000001f1f7808 */ /* 0x000fe40005000000 */
[----:B------:R-:W-:-:S02]  /*5ef0*/  FMNMX R4, R30, R5, !PT ;  /* 0x000000051e047209 */ /* 0x000fc40007800000 */
[----:B------:R-:W-:Y:S02]  /*5f00*/  FSEL R34, R34, -INF , !P4 ;  /* 0xff80000022227808 */ /* 0x000fe40006000000 */
[----:B------:R-:W-:Y:S02]  /*5f10*/  FMNMX R5, R31, R4, !PT ;  /* 0x000000041f057209 */ /* 0x000fe40007800000 */
[----:B------:R-:W-:Y:S02]  /*5f20*/  IADD3 R10, R3, 0x20, RZ ;  /* 0x00000020030a7810 */ /* 0x000fe40007ffe0ff */
[----:B------:R-:W-:Y:S02]  /*5f30*/  FSEL R35, R35, -INF , !P5 ;  /* 0xff80000023237808 */ /* 0x000fe40006800000 */
[----:B------:R-:W-:Y:S02]  /*5f40*/  FMNMX R4, R34, R5, !PT ;  /* 0x0000000522047209 */ /* 0x000fe40007800000 */
[----:B------:R-:W-:-:S02]  /*5f50*/  FSEL R29, R29, -INF , !P2 ;  /* 0xff8000001d1d7808 */ /* 0x000fc40005000000 */
[----:B------:R-:W-:Y:S01]  /*5f60*/  ISETP.GE.AND P2, PT, R10, UR7, PT ;  /* 0x000000070a007c0c */ /* 0x000fe2000bf46270 */
[----:B------:R-:W-:Y:S01]  /*5f70*/  VIADD R10, R3, 0x21 ;  /* 0x00000021030a7836 */ /* 0x000fe20000000000 */
[----:B------:R-:W-:Y:S02]  /*5f80*/  FSEL R38, R38, -INF , !P6 ;  /* 0xff80000026267808 */ /* 0x000fe40007000000 */
[----:B------:R-:W-:Y:S02]  /*5f90*/  FMNMX R5, R35, R4, !PT ;  /* 0x0000000423057209 */ /* 0x000fe40007800000 */
[----:B------:R-:W-:Y:S02]  /*5fa0*/  FSEL R39, R39, -INF , !P3 ;  /* 0xff80000027277808 */ /* 0x000fe40005800000 */
[----:B------:R-:W-:Y:S02]  /*5fb0*/  FMNMX R4, R38, R5, !PT ;  /* 0x0000000526047209 */ /* 0x000fe40007800000 */
[----:B------:R-:W-:-:S02]  /*5fc0*/  FSEL R33, R33, -INF , !P5 ;  /* 0xff80000021217808 */ /* 0x000fc40006800000 */
[----:B------:R-:W-:Y:S02]  /*5fd0*/  ISETP.GE.AND P5, PT, R10, UR7, PT ;  /* 0x000000070a007c0c */ /* 0x000fe4000bfa6270 */
[C---:B------:R-:W-:Y:S02]  /*5fe0*/  IADD3 R10, R3.reuse, 0x29, RZ ;  /* 0x00000029030a7810 */ /* 0x040fe40007ffe0ff */
[----:B------:R-:W-:Y:S02]  /*5ff0*/  IADD3 R12, R3, 0x28, RZ ;  /* 0x00000028030c7810 */ /* 0x000fe40007ffe0ff */
[----:B------:R-:W-:Y:S02]  /*6000*/  FSEL R42, R42, -INF , !P2 ;  /* 0xff8000002a2a7808 */ /* 0x000fe40005000000 */
[----:B------:R-:W-:Y:S02]  /*6010*/  FMNMX R5, R39, R4, !PT ;  /* 0x0000000427057209 */ /* 0x000fe40007800000 */
[----:B------:R-:W-:-:S02]  /*6020*/  FSEL R36, R36, -INF , !P6 ;  /* 0xff80000024247808 */ /* 0x000fc40007000000 */
[----:B------:R-:W-:Y:S02]  /*6030*/  FSEL R32, R32, -INF , !P4 ;  /* 0xff80000020207808 */ /* 0x000fe40006000000 */
[----:B------:R-:W-:Y:S02]  /*6040*/  ISETP.GE.AND P6, PT, R10, UR7, PT ;  /* 0x000000070a007c0c */ /* 0x000fe4000bfc6270 */
[----:B------:R-:W-:Y:S02]  /*6050*/  ISETP.GE.AND P4, PT, R12, UR7, PT ;  /* 0x000000070c007c0c */ /* 0x000fe4000bf86270 */
[----:B------:R-:W-:Y:S02]  /*6060*/  IADD3 R10, R3, 0x30, RZ ;  /* 0x00000030030a7810 */ /* 0x000fe40007ffe0ff */
[----:B------:R-:W-:Y:S02]  /*6070*/  FSEL R43, R43, -INF , !P5 ;  /* 0xff8000002b2b7808 */ /* 0x000fe40006800000 */
[----:B------:R-:W-:-:S02]  /*6080*/  FMNMX R4, R42, R5, !PT ;  /* 0x000000052a047209 */ /* 0x000fc40007800000 */
[----:B------:R-:W-:Y:S02]  /*6090*/  FSEL R37, R37, -INF , !P3 ;  /* 0xff80000025257808 */ /* 0x000fe40005800000 */
[----:B------:R-:W-:Y:S02]  /*60a0*/  ISETP.GE.AND P3, PT, R10, UR7, PT ;  /* 0x000000070a007c0c */ /* 0x000fe4000bf66270 */
[----:B------:R-:W-:Y:S02]  /*60b0*/  FSEL R46, R46, -INF , !P4 ;  /* 0xff8000002e2e7808 */ /* 0x000fe40006000000 */
[----:B------:R-:W-:Y:S02]  /*60c0*/  FMNMX R5, R43, R4, !PT ;  /* 0x000000042b057209 */ /* 0x000fe40007800000 */
[----:B------:R-:W-:Y:S02]  /*60d0*/  IADD3 R10, R3, 0x31, RZ ;  /* 0x00000031030a7810 */ /* 0x000fe40007ffe0ff */
[----:B------:R-:W-:-:S02]  /*60e0*/  FSEL R40, R40, -INF , !P2 ;  /* 0xff80000028287808 */ /* 0x000fc40005000000 */
[----:B------:R-:W-:Y:S02]  /*60f0*/  FSEL R47, R47, -INF , !P6 ;  /* 0xff8000002f2f7808 */ /* 0x000fe40007000000 */
[----:B------:R-:W-:Y:S02]  /*6100*/  FMNMX R4, R46, R5, !PT ;  /* 0x000000052e047209 */ /* 0x000fe40007800000 */
[----:B------:R-:W-:Y:S01]  /*6110*/  ISETP.GE.AND P2, PT, R10, UR7, PT ;  /* 0x000000070a007c0c */ /* 0x000fe2000bf46270 */
[----:B------:R-:W-:Y:S01]  /*6120*/  VIADD R10, R3, 0x38 ;  /* 0x00000038030a7836 */ /* 0x000fe20000000000 */
[----:B------:R-:W-:Y:S02]  /*6130*/  FSEL R50, R50, -INF , !P3 ;  /* 0xff80000032327808 */ /* 0x000fe40005800000 */
[----:B------:R-:W-:Y:S02]  /*6140*/  FMNMX R5, R47, R4, !PT ;  /* 0x000000042f057209 */ /* 0x000fe40007800000 */
[----:B------:R-:W-:-:S02]  /*6150*/  FSEL R41, R41, -INF , !P5 ;  /* 0xff80000029297808 */ /* 0x000fc40006800000 */
[----:B------:R-:W-:Y:S02]  /*6160*/  ISETP.GE.AND P5, PT, R10, UR7, PT ;  /* 0x000000070a007c0c */ /* 0x000fe4000bfa6270 */
[----:B------:R-:W-:Y:S02]  /*6170*/  IADD3 R10, R3, 0x39, RZ ;  /* 0x00000039030a7810 */ /* 0x000fe40007ffe0ff */
[----:B------:R-:W-:Y:S02]  /*6180*/  FSEL R51, R51, -INF , !P2 ;  /* 0xff80000033337808 */ /* 0x000fe40005000000 */
[----:B------:R-:W-:Y:S02]  /*6190*/  FMNMX R4, R50, R5, !PT ;  /* 0x0000000532047209 */ /* 0x000fe40007800000 */
[----:B------:R-:W-:Y:S02]  /*61a0*/  FSEL R44, R44, -INF , !P4 ;  /* 0xff8000002c2c7808 */ /* 0x000fe40006000000 */
[----:B------:R-:W-:-:S02]  /*61b0*/  ISETP.GE.AND P4, PT, R10, UR7, PT ;  /* 0x000000070a007c0c */ /* 0x000fc4000bf86270 */
[----:B------:R-:W-:Y:S02]  /*61c0*/  FSEL R54, R54, -INF , !P5 ;  /* 0xff80000036367808 */ /* 0x000fe40006800000 */
[----:B------:R-:W-:Y:S02]  /*61d0*/  FMNMX R5, R51, R4, !PT ;  /* 0x0000000433057209 */ /* 0x000fe40007800000 */
[----:B------:R-:W-:Y:S02]  /*61e0*/  FSEL R55, R55, -INF , !P4 ;  /* 0xff80000037377808 */ /* 0x000fe40006000000 */
[----:B------:R-:W-:Y:S02]  /*61f0*/  FMNMX R4, R54, R5, !PT ;  /* 0x0000000536047209 */ /* 0x000fe40007800000 */
[----:B------:R-:W-:Y:S02]  /*6200*/  P2R R13, PR, RZ, 0x2 ;  /* 0x00000002ff0d7803 */ /* 0x000fe40000000000 */
[----:B------:R-:W-:-:S02]  /*6210*/  FMNMX R10, R55, R4, !PT ;  /* 0x00000004370a7209 */ /* 0x000fc40007800000 */
[----:B------:R-:W-:Y:S02]  /*6220*/  FMNMX R4, R11, R8, !PT ;  /* 0x000000080b047209 */ /* 0x000fe40007800000 */
[----:B------:R-:W-:Y:S01]  /*6230*/  FSEL R48, R48, -INF , !P3 ;  /* 0xff80000030307808 */ /* 0x000fe20005800000 */
[----:B------:R-:W1:Y:S01]  /*6240*/  SHFL.BFLY PT, R5, R10, 0x1, 0x1f ;  /* 0x0c201f000a057f89 */ /* 0x000e6200000e0000 */
[----:B------:R-:W-:Y:S02]  /*6250*/  FSEL R45, R45, -INF , !P6 ;  /* 0xff8000002d2d7808 */ /* 0x000fe40007000000 */
[----:B------:R-:W-:Y:S02]  /*6260*/  FSEL R49, R49, -INF , !P2 ;  /* 0xff80000031317808 */ /* 0x000fe40005000000 */
[----:B------:R-:W-:Y:S02]  /*6270*/  FSEL R52, R52, -INF , !P5 ;  /* 0xff80000034347808 */ /* 0x000fe40006800000 */
[----:B------:R-:W-:-:S02]  /*6280*/  FSEL R53, R53, -INF , !P4 ;  /* 0xff80000035357808 */ /* 0x000fc40006000000 */
[----:B-1----:R-:W-:-:S05]  /*6290*/  FMNMX R12, R10, R5, !PT ;  /* 0x000000050a0c7209 */ /* 0x002fca0007800000 */
[----:B------:R-:W1:Y:S02]  /*62a0*/  SHFL.BFLY PT, R5, R12, 0x2, 0x1f ;  /* 0x0c401f000c057f89 */ /* 0x000e6400000e0000 */
[----:B-1----:R-:W-:-:S04]  /*62b0*/  FMNMX R5, R12, R5, !PT ;  /* 0x000000050c057209 */ /* 0x002fc80007800000 */
[----:B------:R-:W-:-:S04]  /*62c0*/  FSETP.NEU.AND P1, PT, R5, -INF , PT ;  /* 0xff8000000500780b */ /* 0x000fc80003f2d000 */
[----:B------:R-:W-:Y:S02]  /*62d0*/  FSEL R14, R5, RZ, P1 ;  /* 0x000000ff050e7208 */ /* 0x000fe40000800000 */
[----:B------:R-:W-:Y:S02]  /*62e0*/  ISETP.NE.AND P1, PT, R13, RZ, PT ;  /* 0x000000ff0d00720c */ /* 0x000fe40003f25270 */
[----:B------:R-:W-:Y:S01]  /*62f0*/  FMNMX R13, R25, R4, !PT ;  /* 0x00000004190d7209 */ /* 0x000fe20007800000 */
[C---:B------:R-:W-:Y:S01]  /*6300*/  FMUL R10, R14.reuse, UR5 ;  /* 0x000000050e0a7c20 */ /* 0x040fe20008400000 */
[----:B------:R-:W-:Y:S02]  /*6310*/  FADD R14, -R14, R9 ;  /* 0x000000090e0e7221 */ /* 0x000fe40000000100 */
[----:B------:R-:W-:Y:S01]  /*6320*/  FMNMX R4, R28, R13, !PT ;  /* 0x0000000d1c047209 */ /* 0x000fe20007800000 */
[--C-:B------:R-:W-:Y:S01]  /*6330*/  FFMA R27, R27, UR5, -R10.reuse ;  /* 0x000000051b1b7c23 */ /* 0x100fe2000800080a */
[--C-:B------:R-:W-:Y:S01]  /*6340*/  FFMA R26, R26, UR5, -R10.reuse ;  /* 0x000000051a1a7c23 */ /* 0x100fe2000800080a */
        /* <DEDUP_REMOVED lines=17> */
[----:B------:R-:W-:Y:S01]  /*6460*/  FMNMX R13, R37, R4, !PT ;  /* 0x00000004250d7209 */ /* 0x000fe20007800000 */
[--C-:B------:R-:W-:Y:S01]  /*6470*/  FFMA R21, R46, UR5, -R10.reuse ;  /* 0x000000052e157c23 */ /* 0x100fe2000800080a */
[----:B------:R-:W-:Y:S01]  /*6480*/  FSETP.GEU.AND P2, PT, R30, -126, PT ;  /* 0xc2fc00001e00780b */ /* 0x000fe20003f4e000 */
[----:B------:R-:W-:Y:S01]  /*6490*/  @!P6 FMUL R26, R26, 0.5 ;  /* 0x3f0000001a1ae820 */ /* 0x000fe20000400000 */
[----:B------:R-:W-:Y:S01]  /*64a0*/  FMNMX R4, R40, R13, !PT ;  /* 0x0000000d28047209 */ /* 0x000fe20007800000 */
[----:B------:R-:W1:Y:S01]  /*64b0*/  MUFU.EX2 R137, R27 ;  /* 0x0000001b00897308 */ /* 0x000e620000000800 */
[----:B------:R-:W-:Y:S01]  /*64c0*/  FFMA R24, R50, UR5, -R10 ;  /* 0x0000000532187c23 */ /* 0x000fe2000800080a */
[----:B------:R-:W-:Y:S01]  /*64d0*/  @!P5 FMUL R31, R31, 0.5 ;  /* 0x3f0000001f1fd820 */ /* 0x000fe20000400000 */
[----:B------:R-:W-:Y:S01]  /*64e0*/  FMNMX R13, R41, R4, !PT ;  /* 0x00000004290d7209 */ /* 0x000fe20007800000 */
[----:B------:R-:W-:-:S02]  /*64f0*/  FMUL R14, R14, UR5 ;  /* 0x000000050e0e7c20 */ /* 0x000fc40008400000 */
[----:B------:R-:W-:Y:S01]  /*6500*/  @!P4 FMUL R34, R34, 0.5 ;  /* 0x3f0000002222c820 */ /* 0x000fe20000400000 */
[----:B------:R-:W-:Y:S01]  /*6510*/  FMNMX R4, R44, R13, !PT ;  /* 0x0000000d2c047209 */ /* 0x000fe20007800000 */
[----:B------:R-:W2:Y:S02]  /*6520*/  MUFU.EX2 R136, R26 ;  /* 0x0000001a00887308 */ /* 0x000ea40000000800 */
[----:B------:R-:W-:Y:S01]  /*6530*/  @!P2 FMUL R30, R30, 0.5 ;  /* 0x3f0000001e1ea820 */ /* 0x000fe20000400000 */
[----:B------:R-:W-:-:S04]  /*6540*/  FMNMX R13, R45, R4, !PT ;  /* 0x000000042d0d7209 */ /* 0x000fc80007800000 */
[----:B------:R-:W-:Y:S01]  /*6550*/  FMNMX R4, R48, R13, !PT ;  /* 0x0000000d30047209 */ /* 0x000fe20007800000 */
[----:B------:R-:W3:Y:S01]  /*6560*/  MUFU.EX2 R139, R31 ;  /* 0x0000001f008b7308 */ /* 0x000ee20000000800 */
[----:B-1----:R-:W-:Y:S01]  /*6570*/  @!P3 FMUL R137, R137, R137 ;  /* 0x000000898989b220 */ /* 0x002fe20000400000 */
[----:B------:R-:W-:Y:S02]  /*6580*/  FSETP.GEU.AND P3, PT, R12, -126, PT ;  /* 0xc2fc00000c00780b */ /* 0x000fe40003f6e000 */
[----:B------:R-:W-:-:S04]  /*6590*/  FMNMX R13, R49, R4, !PT ;  /* 0x00000004310d7209 */ /* 0x000fc80007800000 */
[----:B------:R-:W-:Y:S01]  /*65a0*/  FMNMX R4, R52, R13, !PT ;  /* 0x0000000d34047209 */ /* 0x000fe20007800000 */
[----:B------:R-:W1:Y:S01]  /*65b0*/  MUFU.EX2 R38, R34 ;  /* 0x0000002200267308 */ /* 0x000e620000000800 */
[----:B--2---:R-:W-:Y:S01]  /*65c0*/  @!P6 FMUL R136, R136, R136 ;  /* 0x000000888888e220 */ /* 0x004fe20000400000 */
[----:B------:R-:W-:Y:S02]  /*65d0*/  FSETP.GEU.AND P6, PT, R35, -126, PT ;  /* 0xc2fc00002300780b */ /* 0x000fe40003fce000 */
[----:B------:R-:W-:Y:S02]  /*65e0*/  FMNMX R4, R53, R4, !PT ;  /* 0x0000000435047209 */ /* 0x000fe40007800000 */
[----:B------:R-:W-:Y:S02]  /*65f0*/  @!P3 FMUL R12, R12, 0.5 ;  /* 0x3f0000000c0cb820 */ /* 0x000fe40000400000 */
[----:B------:R-:W2:Y:S01]  /*6600*/  MUFU.EX2 R138, R30 ;  /* 0x0000001e008a7308 */ /* 0x000ea20000000800 */
[----:B------:R-:W4:Y:S01]  /*6610*/  SHFL.BFLY PT, R13, R4, 0x1, 0x1f ;  /* 0x0c201f00040d7f89 */ /* 0x000f2200000e0000 */
[----:B---3--:R-:W-:Y:S01]  /*6620*/  @!P5 FMUL R139, R139, R139 ;  /* 0x0000008b8b8bd220 */ /* 0x008fe20000400000 */
[----:B------:R-:W-:-:S04]  /*6630*/  FSETP.GEU.AND P5, PT, R15, -126, PT ;  /* 0xc2fc00000f00780b */ /* 0x000fc80003fae000 */
[----:B------:R-:W-:Y:S01]  /*6640*/  @!P6 FMUL R35, R35, 0.5 ;  /* 0x3f0000002323e820 */ /* 0x000fe20000400000 */
[----:B------:R3:W5:Y:S01]  /*6650*/  MUFU.EX2 R42, R12 ;  /* 0x0000000c002a7308 */ /* 0x0007620000000800 */
[----:B-1----:R-:W-:Y:S01]  /*6660*/  @!P4 FMUL R38, R38, R38 ;  /* 0x000000262626c220 */ /* 0x002fe20000400000 */
[----:B------:R-:W-:-:S06]  /*6670*/  FSETP.GEU.AND P4, PT, R20, -126, PT ;  /* 0xc2fc00001400780b */ /* 0x000fcc0003f8e000 */
[----:B------:R-:W1:Y:S01]  /*6680*/  MUFU.EX2 R141, R35 ;  /* 0x00000023008d7308 */ /* 0x000e620000000800 */
[----:B--2---:R-:W-:Y:S01]  /*6690*/  @!P2 FMUL R138, R138, R138 ;  /* 0x0000008a8a8aa220 */ /* 0x004fe20000400000 */
[----:B------:R-:W-:Y:S01]  /*66a0*/  FSETP.GEU.AND P2, PT, R39, -126, PT ;  /* 0xc2fc00002700780b */ /* 0x000fe20003f4e000 */
[----:B------:R-:W-:Y:S01]  /*66b0*/  @!P5 FMUL R15, R15, 0.5 ;  /* 0x3f0000000f0fd820 */ /* 0x000fe20000400000 */
[----:B---3--:R-:W-:-:S03]  /*66c0*/  FFMA R12, R47, UR5, -R10 ;  /* 0x000000052f0c7c23 */ /* 0x008fc6000800080a */
[----:B------:R-:W-:Y:S01]  /*66d0*/  @!P4 FMUL R20, R20, 0.5 ;  /* 0x3f0000001414c820 */ /* 0x000fe20000400000 */
[----:B------:R2:W3:Y:S01]  /*66e0*/  MUFU.EX2 R143, R15 ;  /* 0x0000000f008f7308 */ /* 0x0004e20000000800 */
[----:B----4-:R-:W-:Y:S01]  /*66f0*/  FMNMX R4, R4, R13, !PT ;  /* 0x0000000d04047209 */ /* 0x010fe20007800000 */
[----:B-----5:R-:W-:Y:S01]  /*6700*/  @!P3 FMUL R42, R42, R42 ;  /* 0x0000002a2a2ab220 */ /* 0x020fe20000400000 */
[----:B------:R-:W-:-:S03]  /*6710*/  FSETP.GEU.AND P3, PT, R12, -126, PT ;  /* 0xc2fc00000c00780b */ /* 0x000fc60003f6e000 */
[----:B------:R-:W4:Y:S01]  /*6720*/  SHFL.BFLY PT, R13, R4, 0x2, 0x1f ;  /* 0x0c401f00040d7f89 */ /* 0x000f2200000e0000 */
[----:B------:R-:W-:Y:S01]  /*6730*/  @!P2 FMUL R39, R39, 0.5 ;  /* 0x3f0000002727a820 */ /* 0x000fe20000400000 */
[----:B------:R5:W4:Y:S01]  /*6740*/  MUFU.EX2 R46, R20 ;  /* 0x00000014002e7308 */ /* 0x000b220000000800 */
[----:B-1----:R-:W-:Y:S01]  /*6750*/  @!P6 FMUL R141, R141, R141 ;  /* 0x0000008d8d8de220 */ /* 0x002fe20000400000 */
[----:B------:R-:W-:Y:S01]  /*6760*/  FSETP.GEU.AND P6, PT, R21, -126, PT ;  /* 0xc2fc00001500780b */ /* 0x000fe20003fce000 */
[----:B--2---:R-:W-:-:S05]  /*6770*/  FFMA R15, R51, UR5, -R10 ;  /* 0x00000005330f7c23 */ /* 0x004fca000800080a */
[----:B------:R-:W1:Y:S01]  /*6780*/  MUFU.EX2 R43, R39 ;  /* 0x00000027002b7308 */ /* 0x000e620000000800 */
[----:B------:R-:W-:Y:S01]  /*6790*/  @!P3 FMUL R12, R12, 0.5 ;  /* 0x3f0000000c0cb820 */ /* 0x000fe20000400000 */
[----:B---3--:R-:W-:Y:S01]  /*67a0*/  @!P5 FMUL R143, R143, R143 ;  /* 0x0000008f8f8fd220 */ /* 0x008fe20000400000 */
[----:B------:R-:W-:Y:S01]  /*67b0*/  FSETP.GEU.AND P5, PT, R15, -126, PT ;  /* 0xc2fc00000f00780b */ /* 0x000fe20003fae000 */
[----:B-----5:R-:W-:-:S03]  /*67c0*/  FFMA R20, R54, UR5, -R10 ;  /* 0x0000000536147c23 */ /* 0x020fc6000800080a */
[----:B------:R-:W-:Y:S01]  /*67d0*/  @!P6 FMUL R21, R21, 0.5 ;  /* 0x3f0000001515e820 */ /* 0x000fe20000400000 */
[----:B------:R-:W2:Y:S01]  /*67e0*/  MUFU.EX2 R50, R12 ;  /* 0x0000000c00327308 */ /* 0x000ea20000000800 */
[----:B----4-:R-:W-:Y:S01]  /*67f0*/  @!P4 FMUL R46, R46, R46 ;  /* 0x0000002e2e2ec220 */ /* 0x010fe20000400000 */
[----:B------:R-:W-:-:S06]  /*6800*/  FMNMX R4, R4, R13, !PT ;  /* 0x0000000d04047209 */ /* 0x000fcc0007800000 */
[----:B------:R3:W4:Y:S01]  /*6810*/  MUFU.EX2 R47, R21 ;  /* 0x00000015002f7308 */ /* 0x0007220000000800 */
[----:B-1----:R-:W-:Y:S01]  /*6820*/  @!P2 FMUL R43, R43, R43 ;  /* 0x0000002b2b2ba220 */ /* 0x002fe20000400000 */
[----:B------:R-:W-:Y:S01]  /*6830*/  FSETP.NEU.AND P4, PT, R4, -INF , PT ;  /* 0xff8000000400780b */ /* 0x000fe20003f8d000 */
[----:B------:R-:W-:Y:S01]  /*6840*/  @!P5 FMUL R15, R15, 0.5 ;  /* 0x3f0000000f0fd820 */ /* 0x000fe20000400000 */
[----:B------:R-:W-:Y:S02]  /*6850*/  FSETP.GEU.AND P2, PT, R24, -126, PT ;  /* 0xc2fc00001800780b */ /* 0x000fe40003f4e000 */
[----:B------:R-:W-:Y:S02]  /*6860*/  FSEL R13, R4, RZ, P4 ;  /* 0x000000ff040d7208 */ /* 0x000fe40002000000 */
[----:B------:R-:W1:Y:S01]  /*6870*/  MUFU.EX2 R54, R15 ;  /* 0x0000000f00367308 */ /* 0x000e620000000800 */
[----:B---3--:R-:W-:Y:S01]  /*6880*/  FFMA R21, R55, UR5, -R10 ;  /* 0x0000000537157c23 */ /* 0x008fe2000800080a */
[----:B--2---:R-:W-:Y:S01]  /*6890*/  @!P3 FMUL R50, R50, R50 ;  /* 0x000000323232b220 */ /* 0x004fe20000400000 */
[C---:B------:R-:W-:Y:S01]  /*68a0*/  FMUL R10, R13.reuse, UR5 ;  /* 0x000000050d0a7c20 */ /* 0x040fe20008400000 */
[----:B------:R-:W-:Y:S01]  /*68b0*/  FSETP.GEU.AND P4, PT, R20, -126, PT ;  /* 0xc2fc00001400780b */ /* 0x000fe20003f8e000 */
[----:B------:R-:W-:-:S02]  /*68c0*/  FADD R13, -R13, R8 ;  /* 0x000000080d0d7221 */ /* 0x000fc40000000100 */
[--C-:B------:R-:W-:Y:S01]  /*68d0*/  FFMA R11, R11, UR5, -R10.reuse ;  /* 0x000000050b0b7c23 */ /* 0x100fe2000800080a */
[--C-:B------:R-:W-:Y:S01]  /*68e0*/  FFMA R12, R28, UR5, -R10.reuse ;  /* 0x000000051c0c7c23 */ /* 0x100fe2000800080a */
[----:B------:R-:W-:Y:S01]  /*68f0*/  @!P2 FMUL R24, R24, 0.5 ;  /* 0x3f0000001818a820 */ /* 0x000fe20000400000 */
[----:B----4-:R-:W-:Y:S01]  /*6900*/  @!P6 FMUL R47, R47, R47 ;  /* 0x0000002f2f2fe220 */ /* 0x010fe20000400000 */
[----:B------:R-:W-:Y:S01]  /*6910*/  FSETP.GEU.AND P6, PT, R21, -126, PT ;  /* 0xc2fc00001500780b */ /* 0x000fe20003fce000 */
[--C-:B------:R-:W-:Y:S01]  /*6920*/  FFMA R25, R25, UR5, -R10.reuse ;  /* 0x0000000519197c23 */ /* 0x100fe2000800080a */
[----:B------:R-:W-:Y:S01]  /*6930*/  FSETP.GEU.AND P3, PT, R11, -126, PT ;  /* 0xc2fc00000b00780b */ /* 0x000fe20003f6e000 */
[----:B------:R-:W2:Y:S01]  /*6940*/  MUFU.EX2 R51, R24 ;  /* 0x0000001800337308 */ /* 0x000ea20000000800 */
[--C-:B------:R-:W-:Y:S01]  /*6950*/  FFMA R33, R33, UR5, -R10.reuse ;  /* 0x0000000521217c23 */ /* 0x100fe2000800080a */
[--C-:B------:R-:W-:Y:S01]  /*6960*/  FFMA R29, R29, UR5, -R10.reuse ;  /* 0x000000051d1d7c23 */ /* 0x100fe2000800080a */
[----:B-1----:R-:W-:Y:S01]  /*6970*/  @!P5 FMUL R54, R54, R54 ;  /* 0x000000363636d220 */ /* 0x002fe20000400000 */
[----:B------:R-:W-:Y:S01]  /*6980*/  FSETP.GEU.AND P5, PT, R12, -126, PT ;  /* 0xc2fc00000c00780b */ /* 0x000fe20003fae000 */
[----:B------:R-:W-:Y:S01]  /*6990*/  @!P4 FMUL R20, R20, 0.5 ;  /* 0x3f0000001414c820 */ /* 0x000fe20000400000 */
[--C-:B------:R-:W-:Y:S01]  /*69a0*/  FFMA R32, R32, UR5, -R10.reuse ;  /* 0x0000000520207c23 */ /* 0x100fe2000800080a */
[--C-:B------:R-:W-:Y:S01]  /*69b0*/  FFMA R37, R37, UR5, -R10.reuse ;  /* 0x0000000525257c23 */ /* 0x100fe2000800080a */
[--C-:B------:R-:W-:Y:S01]  /*69c0*/  FFMA R36, R36, UR5, -R10.reuse ;  /* 0x0000000524247c23 */ /* 0x100fe2000800080a */
[----:B------:R-:W1:Y:S01]  /*69d0*/  MUFU.EX2 R55, R20 ;  /* 0x0000001400377308 */ /* 0x000e620000000800 */
[----:B------:R-:W-:Y:S01]  /*69e0*/  @!P6 FMUL R21, R21, 0.5 ;  /* 0x3f0000001515e820 */ /* 0x000fe20000400000 */
[--C-:B------:R-:W-:Y:S01]  /*69f0*/  FFMA R40, R40, UR5, -R10.reuse ;  /* 0x0000000528287c23 */ /* 0x100fe2000800080a */
[----:B------:R-:W-:Y:S01]  /*6a00*/  @!P3 FMUL R11, R11, 0.5 ;  /* 0x3f0000000b0bb820 */ /* 0x000fe20000400000 */
[--C-:B------:R-:W-:Y:S01]  /*6a10*/  FFMA R41, R41, UR5, -R10.reuse ;  /* 0x0000000529297c23 */ /* 0x100fe2000800080a */
[--C-:B------:R-:W-:Y:S01]  /*6a20*/  FFMA R44, R44, UR5, -R10.reuse ;  /* 0x000000052c2c7c23 */ /* 0x100fe2000800080a */
[--C-:B------:R-:W-:Y:S01]  /*6a30*/  FFMA R48, R48, UR5, -R10.reuse ;  /* 0x0000000530307c23 */ /* 0x100fe2000800080a */
[--C-:B------:R-:W-:Y:S01]  /*6a40*/  FFMA R45, R45, UR5, -R10.reuse ;  /* 0x000000052d2d7c23 */ /* 0x100fe2000800080a */
[----:B------:R-:W3:Y:S01]  /*6a50*/  MUFU.EX2 R28, R11 ;  /* 0x0000000b001c7308 */ /* 0x000ee20000000800 */
[----:B--2---:R-:W-:Y:S01]  /*6a60*/  @!P2 FMUL R51, R51, R51 ;  /* 0x000000333333a220 */ /* 0x004fe20000400000 */
[----:B------:R-:W-:Y:S01]  /*6a70*/  FSETP.GEU.AND P2, PT, R25, -126, PT ;  /* 0xc2fc00001900780b */ /* 0x000fe20003f4e000 */
[----:B------:R-:W-:Y:S01]  /*6a80*/  @!P5 FMUL R12, R12, 0.5 ;  /* 0x3f0000000c0cd820 */ /* 0x000fe20000400000 */
[--C-:B------:R-:W-:Y:S01]  /*6a90*/  FFMA R49, R49, UR5, -R10.reuse ;  /* 0x0000000531317c23 */ /* 0x100fe2000800080a */
[--C-:B------:R-:W-:Y:S01]  /*6aa0*/  FFMA R52, R52, UR5, -R10.reuse ;  /* 0x0000000534347c23 */ /* 0x100fe2000800080a */
[----:B------:R-:W-:Y:S01]  /*6ab0*/  FFMA R53, R53, UR5, -R10 ;  /* 0x0000000535357c23 */ /* 0x000fe2000800080a */
[----:B------:R-:W-:Y:S01]  /*6ac0*/  FMUL R13, R13, UR5 ;  /* 0x000000050d0d7c20 */ /* 0x000fe20008400000 */
[----:B------:R-:W2:Y:S01]  /*6ad0*/  MUFU.EX2 R140, R21 ;  /* 0x00000015008c7308 */ /* 0x000ea20000000800 */
[----:B-1----:R-:W-:Y:S01]  /*6ae0*/  @!P4 FMUL R55, R55, R55 ;  /* 0x000000373737c220 */ /* 0x002fe20000400000 */
[----:B------:R-:W-:Y:S01]  /*6af0*/  FSETP.GEU.AND P4, PT, R29, -126, PT ;  /* 0xc2fc00001d00780b */ /* 0x000fe20003f8e000 */
[----:B------:R-:W-:Y:S01]  /*6b00*/  FADD R20, R138, R47 ;  /* 0x0000002f8a147221 */ /* 0x000fe20000000000 */
[----:B------:R-:W-:-:S03]  /*6b10*/  FADD R27, R141, R54 ;  /* 0x000000368d1b7221 */ /* 0x000fc60000000000 */
[----:B------:R-:W-:Y:S01]  /*6b20*/  @!P2 FMUL R25, R25, 0.5 ;  /* 0x3f0000001919a820 */ /* 0x000fe20000400000 */
[----:B------:R1:W4:Y:S01]  /*6b30*/  MUFU.EX2 R30, R12 ;  /* 0x0000000c001e7308 */ /* 0x0003220000000800 */
[----:B---3--:R-:W-:Y:S01]  /*6b40*/  @!P3 FMUL R28, R28, R28 ;  /* 0x0000001c1c1cb220 */ /* 0x008fe20000400000 */
[----:B------:R-:W-:-:S05]  /*6b50*/  FSETP.GEU.AND P3, PT, R33, -126, PT ;  /* 0xc2fc00002100780b */ /* 0x000fca0003f6e000 */
[----:B------:R-:W-:Y:S01]  /*6b60*/  @!P4 FMUL R29, R29, 0.5 ;  /* 0x3f0000001d1dc820 */ /* 0x000fe20000400000 */
[----:B------:R3:W5:Y:S01]  /*6b70*/  MUFU.EX2 R15, R25 ;  /* 0x00000019000f7308 */ /* 0x0007620000000800 */
[----:B--2---:R-:W-:Y:S01]  /*6b80*/  @!P6 FMUL R140, R140, R140 ;  /* 0x0000008c8c8ce220 */ /* 0x004fe20000400000 */
[----:B------:R-:W-:Y:S01]  /*6b90*/  FSETP.GEU.AND P6, PT, R32, -126, PT ;  /* 0xc2fc00002000780b */ /* 0x000fe20003fce000 */
[----:B-1----:R-:W-:-:S04]  /*6ba0*/  FADD R12, R136, R143 ;  /* 0x0000008f880c7221 */ /* 0x002fc80000000000 */
[----:B------:R-:W-:Y:S01]  /*6bb0*/  @!P3 FMUL R33, R33, 0.5 ;  /* 0x3f0000002121b820 */ /* 0x000fe20000400000 */
[----:B------:R1:W2:Y:S01]  /*6bc0*/  MUFU.EX2 R11, R29 ;  /* 0x0000001d000b7308 */ /* 0x0002a20000000800 */
[----:B----4-:R-:W-:Y:S01]  /*6bd0*/  @!P5 FMUL R30, R30, R30 ;  /* 0x0000001e1e1ed220 */ /* 0x010fe20000400000 */
[----:B------:R-:W-:Y:S01]  /*6be0*/  FSETP.GEU.AND P5, PT, R37, -126, PT ;  /* 0xc2fc00002500780b */ /* 0x000fe20003fae000 */
[----:B---3--:R-:W-:-:S04]  /*6bf0*/  FADD R25, R38, R51 ;  /* 0x0000003326197221 */ /* 0x008fc80000000000 */
[----:B------:R-:W-:Y:S01]  /*6c00*/  @!P6 FMUL R32, R32, 0.5 ;  /* 0x3f0000002020e820 */ /* 0x000fe20000400000 */
[----:B------:R-:W3:Y:S01]  /*6c10*/  MUFU.EX2 R33, R33 ;  /* 0x0000002100217308 */ /* 0x000ee20000000800 */
[----:B-----5:R-:W-:Y:S01]  /*6c20*/  @!P2 FMUL R15, R15, R15 ;  /* 0x0000000f0f0fa220 */ /* 0x020fe20000400000 */
[----:B------:R-:W-:Y:S01]  /*6c30*/  FSETP.GEU.AND P2, PT, R36, -126, PT ;  /* 0xc2fc00002400780b */ /* 0x000fe20003f4e000 */
[----:B-1----:R-:W-:-:S04]  /*6c40*/  FADD R29, R42, R55 ;  /* 0x000000372a1d7221 */ /* 0x002fc80000000000 */
[----:B------:R-:W-:Y:S01]  /*6c50*/  @!P5 FMUL R37, R37, 0.5 ;  /* 0x3f0000002525d820 */ /* 0x000fe20000400000 */
[----:B------:R-:W1:Y:S01]  /*6c60*/  MUFU.EX2 R24, R32 ;  /* 0x0000002000187308 */ /* 0x000e620000000800 */
[----:B--2---:R-:W-:Y:S01]  /*6c70*/  @!P4 FMUL R11, R11, R11 ;  /* 0x0000000b0b0bc220 */ /* 0x004fe20000400000 */
[----:B------:R-:W-:-:S05]  /*6c80*/  FSETP.GEU.AND P4, PT, R40, -126, PT ;  /* 0xc2fc00002800780b */ /* 0x000fca0003f8e000 */
[----:B------:R-:W-:Y:S01]  /*6c90*/  @!P2 FMUL R36, R36, 0.5 ;  /* 0x3f0000002424a820 */ /* 0x000fe20000400000 */
[----:B------:R-:W2:Y:S01]  /*6ca0*/  MUFU.EX2 R37, R37 ;  /* 0x0000002500257308 */ /* 0x000ea20000000800 */
[----:B---3--:R-:W-:Y:S01]  /*6cb0*/  @!P3 FMUL R33, R33, R33 ;  /* 0x000000212121b220 */ /* 0x008fe20000400000 */
[----:B------:R-:W-:-:S05]  /*6cc0*/  FSETP.GEU.AND P3, PT, R44, -126, PT ;  /* 0xc2fc00002c00780b */ /* 0x000fca0003f6e000 */
[----:B------:R-:W-:Y:S01]  /*6cd0*/  @!P4 FMUL R40, R40, 0.5 ;  /* 0x3f0000002828c820 */ /* 0x000fe20000400000 */
[----:B------:R3:W4:Y:S01]  /*6ce0*/  MUFU.EX2 R26, R36 ;  /* 0x00000024001a7308 */ /* 0x0007220000000800 */
[----:B-1----:R-:W-:Y:S01]  /*6cf0*/  @!P6 FMUL R24, R24, R24 ;  /* 0x000000181818e220 */ /* 0x002fe20000400000 */
[----:B------:R-:W-:-:S05]  /*6d00*/  FSETP.GEU.AND P6, PT, R41, -126, PT ;  /* 0xc2fc00002900780b */ /* 0x000fca0003fce000 */
[----:B------:R-:W-:Y:S01]  /*6d10*/  @!P3 FMUL R44, R44, 0.5 ;  /* 0x3f0000002c2cb820 */ /* 0x000fe20000400000 */
[----:B------:R1:W5:Y:S01]  /*6d20*/  MUFU.EX2 R21, R40 ;  /* 0x0000002800157308 */ /* 0x0003620000000800 */
[----:B--2---:R-:W-:Y:S01]  /*6d30*/  @!P5 FMUL R37, R37, R37 ;  /* 0x000000252525d220 */ /* 0x004fe20000400000 */
[----:B------:R-:W-:Y:S01]  /*6d40*/  FSETP.GEU.AND P5, PT, R48, -126, PT ;  /* 0xc2fc00003000780b */ /* 0x000fe20003fae000 */
[----:B---3--:R-:W-:-:S04]  /*6d50*/  FADD R36, R43, R140 ;  /* 0x0000008c2b247221 */ /* 0x008fc80000000000 */
[----:B------:R-:W-:Y:S01]  /*6d60*/  @!P6 FMUL R41, R41, 0.5 ;  /* 0x3f0000002929e820 */ /* 0x000fe20000400000 */
[----:B------:R2:W3:Y:S01]  /*6d70*/  MUFU.EX2 R35, R44 ;  /* 0x0000002c00237308 */ /* 0x0004e20000000800 */
[----:B----4-:R-:W-:Y:S01]  /*6d80*/  @!P2 FMUL R26, R26, R26 ;  /* 0x0000001a1a1aa220 */ /* 0x010fe20000400000 */
[----:B------:R-:W-:Y:S01]  /*6d90*/  FSETP.GEU.AND P2, PT, R45, -126, PT ;  /* 0xc2fc00002d00780b */ /* 0x000fe20003f4e000 */
[----:B-1----:R-:W-:Y:S01]  /*6da0*/  FADD R40, R12, R25 ;  /* 0x000000190c287221 */ /* 0x002fe20000000000 */
[----:B------:R-:W-:Y:S01]  /*6db0*/  FADD R12, R137, R46 ;  /* 0x0000002e890c7221 */ /* 0x000fe20000000000 */
[----:B------:R-:W-:Y:S02]  /*6dc0*/  FADD R25, R139, R50 ;  /* 0x000000328b197221 */ /* 0x000fe40000000000 */
[----:B------:R-:W-:Y:S01]  /*6dd0*/  @!P5 FMUL R48, R48, 0.5 ;  /* 0x3f0000003030d820 */ /* 0x000fe20000400000 */
[----:B------:R-:W1:Y:S01]  /*6de0*/  MUFU.EX2 R32, R41 ;  /* 0x0000002900207308 */ /* 0x000e620000000800 */
[----:B-----5:R-:W-:Y:S01]  /*6df0*/  @!P4 FMUL R21, R21, R21 ;  /* 0x000000151515c220 */ /* 0x020fe20000400000 */
[----:B------:R-:W-:Y:S01]  /*6e00*/  FSETP.GEU.AND P4, PT, R49, -126, PT ;  /* 0xc2fc00003100780b */ /* 0x000fe20003f8e000 */
[----:B--2---:R-:W-:-:S02]  /*6e10*/  FADD R44, R12, R27 ;  /* 0x0000001b0c2c7221 */ /* 0x004fc40000000000 */
[----:B------:R-:W-:Y:S01]  /*6e20*/  FADD R12, R28, R21 ;  /* 0x000000151c0c7221 */ /* 0x000fe20000000000 */
[----:B------:R-:W-:Y:S01]  /*6e30*/  F2FP.F16.F32.PACK_AB R28, R15, R28 ;  /* 0x0000001c0f1c723e */ /* 0x000fe200000000ff */
        /* <DEDUP_REMOVED lines=12> */
[----:B---3--:R-:W-:Y:S01]  /*6f00*/  FADD R45, R20, R29 ;  /* 0x0000001d142d7221 */ /* 0x008fe20000000000 */
[----:B------:R-:W-:Y:S01]  /*6f10*/  FADD R20, R30, R35 ;  /* 0x000000231e147221 */ /* 0x000fe20000000000 */
[----:B------:R-:W-:Y:S01]  /*6f20*/  FADD R27, R24, R39 ;  /* 0x00000027181b7221 */ /* 0x000fe20000000000 */
[----:B------:R-:W-:Y:S01]  /*6f30*/  F2FP.F16.F32.PACK_AB R24, R33, R24 ;  /* 0x000000182118723e */ /* 0x000fe200000000ff */
[----:B------:R-:W-:Y:S01]  /*6f40*/  @!P6 FMUL R52, R52, 0.5 ;  /* 0x3f0000003434e820 */ /* 0x000fe20000400000 */
[----:B------:R-:W2:Y:S01]  /*6f50*/  MUFU.EX2 R8, R53 ;  /* 0x0000003500087308 */ /* 0x000ea20000000800 */
[----:B----4-:R-:W-:Y:S01]  /*6f60*/  @!P2 FMUL R34, R34, R34 ;  /* 0x000000222222a220 */ /* 0x010fe20000400000 */
[----:B------:R-:W-:Y:S01]  /*6f70*/  FSETP.GEU.AND P2, PT, R14, -126, PT ;  /* 0xc2fc00000e00780b */ /* 0x000fe20003f4e000 */
[----:B-1----:R-:W-:Y:S01]  /*6f80*/  FADD R49, R25, R36 ;  /* 0x0000002419317221 */ /* 0x002fe20000000000 */
[----:B------:R-:W-:Y:S01]  /*6f90*/  FADD R12, R12, R27 ;  /* 0x0000001b0c0c7221 */ /* 0x000fe20000000000 */
[----:B------:R-:W-:Y:S01]  /*6fa0*/  FADD R25, R11, R34 ;  /* 0x000000220b197221 */ /* 0x000fe20000000000 */
[----:B------:R-:W-:Y:S01]  /*6fb0*/  FADD R40, R40, R45 ;  /* 0x0000002d28287221 */ /* 0x000fe20000000000 */
[----:B------:R-:W-:Y:S01]  /*6fc0*/  @!P5 FMUL R13, R13, 0.5 ;  /* 0x3f0000000d0dd820 */ /* 0x000fe20000400000 */
[----:B------:R-:W1:Y:S01]  /*6fd0*/  MUFU.EX2 R9, R52 ;  /* 0x0000003400097308 */ /* 0x000e620000000800 */
[----:B-----5:R-:W-:Y:S01]  /*6fe0*/  @!P4 FMUL R10, R10, R10 ;  /* 0x0000000a0a0ac220 */ /* 0x020fe20000400000 */
[----:B------:R-:W-:Y:S01]  /*6ff0*/  FADD R49, R44, R49 ;  /* 0x000000312c317221 */ /* 0x000fe20000000000 */
[----:B------:R-:W-:-:S02]  /*7000*/  F2FP.F16.F32.PACK_AB R34, R34, R35 ;  /* 0x000000232222723e */ /* 0x000fc400000000ff */
[----:B------:R-:W-:Y:S01]  /*7010*/  FADD R29, R33, R10 ;  /* 0x0000000a211d7221 */ /* 0x000fe20000000000 */
[----:B------:R-:W-:Y:S01]  /*7020*/  FADD R40, R40, R49 ;  /* 0x0000003128287221 */ /* 0x000fe20000000000 */
[----:B------:R-:W-:Y:S01]  /*7030*/  @!P2 FMUL R14, R14, 0.5 ;  /* 0x3f0000000e0ea820 */ /* 0x000fe20000400000 */
[----:B------:R-:W3:Y:S01]  /*7040*/  MUFU.EX2 R13, R13 ;  /* 0x0000000d000d7308 */ /* 0x000ee20000000800 */
[----:B--2---:R-:W-:Y:S01]  /*7050*/  @!P3 FMUL R8, R8, R8 ;  /* 0x000000080808b220 */ /* 0x004fe20000400000 */
[----:B------:R-:W-:Y:S02]  /*7060*/  F2FP.F16.F32.PACK_AB R53, R54, R51 ;  /* 0x000000333635723e */ /* 0x000fe400000000ff */
[----:B------:R-:W-:Y:S01]  /*7070*/  F2FP.F16.F32.PACK_AB R30, R11, R30 ;  /* 0x0000001e0b1e723e */ /* 0x000fe200000000ff */
[----:B------:R-:W-:Y:S01]  /*7080*/  FADD R36, R37, R8 ;  /* 0x0000000825247221 */ /* 0x000fe20000000000 */
[----:B------:R-:W-:Y:S02]  /*7090*/  F2FP.F16.F32.PACK_AB R27, R43, R42 ;  /* 0x0000002a2b1b723e */ /* 0x000fe400000000ff */
[----:B------:R2:W4:Y:S01]  /*70a0*/  MUFU.EX2 R41, R14 ;  /* 0x0000000e00297308 */ /* 0x0005220000000800 */
[----:B-1----:R-:W-:Y:S01]  /*70b0*/  @!P6 FMUL R9, R9, R9 ;  /* 0x000000090909e220 */ /* 0x002fe20000400000 */
[----:B------:R-:W-:Y:S01]  /*70c0*/  FADD R25, R25, R36 ;  /* 0x0000002419197221 */ /* 0x000fe20000000000 */
[----:B------:R-:W-:-:S02]  /*70d0*/  F2FP.F16.F32.PACK_AB R33, R46, R143 ;  /* 0x0000008f2e21723e */ /* 0x000fc400000000ff */
[----:B------:R-:W-:Y:S01]  /*70e0*/  FADD R31, R26, R9 ;  /* 0x000000091a1f7221 */ /* 0x000fe20000000000 */
[----:B------:R-:W-:Y:S02]  /*70f0*/  F2FP.F16.F32.PACK_AB R26, R37, R26 ;  /* 0x0000001a251a723e */ /* 0x000fe400000000ff */
[----:B------:R-:W-:Y:S01]  /*7100*/  F2FP.F16.F32.PACK_AB R35, R50, R47 ;  /* 0x0000002f3223723e */ /* 0x000fe200000000ff */
[----:B--2---:R-:W-:Y:S01]  /*7110*/  FADD R14, R15, R32 ;  /* 0x000000200f0e7221 */ /* 0x004fe20000000000 */
[----:B------:R-:W-:Y:S01]  /*7120*/  FADD R31, R20, R31 ;  /* 0x0000001f141f7221 */ /* 0x000fe20000000000 */
[----:B---3--:R-:W-:Y:S01]  /*7130*/  @!P5 FMUL R13, R13, R13 ;  /* 0x0000000d0d0dd220 */ /* 0x008fe20000400000 */
[----:B------:R-:W-:Y:S01]  /*7140*/  F2FP.F16.F32.PACK_AB R32, R32, R21 ;  /* 0x000000152020723e */ /* 0x000fe200000000ff */
[----:B------:R-:W-:Y:S01]  /*7150*/  FADD R14, R14, R29 ;  /* 0x0000001d0e0e7221 */ /* 0x000fe20000000000 */
[----:B------:R-:W-:Y:S01]  /*7160*/  FADD R12, R12, R31 ;  /* 0x0000001f0c0c7221 */ /* 0x000fe20000000000 */
[----:B------:R-:W-:Y:S01]  /*7170*/  F2FP.F16.F32.PACK_AB R29, R137, R136 ;  /* 0x00000088891d723e */ /* 0x000fe200000000ff */
[----:B------:R-:W-:Y:S01]  /*7180*/  FMUL R120, R120, R13 ;  /* 0x0000000d78787220 */ /* 0x000fe20000400000 */
[----:B------:R-:W-:Y:S01]  /*7190*/  FADD R25, R14, R25 ;  /* 0x000000190e197221 */ /* 0x000fe20000000000 */
[----:B----4-:R-:W-:Y:S01]  /*71a0*/  @!P2 FMUL R41, R41, R41 ;  /* 0x000000292929a220 */ /* 0x010fe20000400000 */
[----:B------:R-:W-:Y:S01]  /*71b0*/  F2FP.F16.F32.PACK_AB R31, R139, R138 ;  /* 0x0000008a8b1f723e */ /* 0x000fe200000000ff */
[----:B------:R-:W-:Y:S01]  /*71c0*/  FMUL R121, R121, R13 ;  /* 0x0000000d79797220 */ /* 0x000fe20000400000 */
[----:B------:R-:W-:Y:S01]  /*71d0*/  FADD R12, R12, R25 ;  /* 0x000000190c0c7221 */ /* 0x000fe20000000000 */
[----:B------:R-:W-:Y:S01]  /*71e0*/  FFMA R0, R41, R0, R40 ;  /* 0x0000000029007223 */ /* 0x000fe20000000028 */
        /* <DEDUP_REMOVED lines=83> */
[----:B------:R-:W-:Y:S01]  /*7720*/  F2FP.F16.F32.PACK_AB R54, R8, R9 ;  /* 0x000000090836723e */ /* 0x000fe200000000ff */
[----:B-12---:R-:W-:Y:S06]  /*7730*/  @!P0 BRA `(.L_x_41) ;  /* 0x0000000000048947 */ /* 0x006fec0003800000 */
[----:B------:R-:W-:Y:S01]  /*7740*/  BPT.TRAP 0x1 ;  /* 0x000000040000795c */ /* 0x000fe20000300000 */
.L_x_41:
[----:B------:R-:W-:Y:S05]  /*7750*/  @P2 BRA `(.L_x_42) ;  /* 0x0000000000082947 */ /* 0x000fea0003800000 */
[----:B------:R-:W1:Y:S02]  /*7760*/  SYNCS.PHASECHK.TRANS64.TRYWAIT P2, [UR10+0x27400], R12 ;  /* 0x0274000cff0075a7 */ /* 0x000e64000804014a */
[----:B-1----:R-:W-:Y:S05]  /*7770*/  @!P2 BRA `(.L_x_43) ;  /* 0x0000004c0094a947 */ /* 0x002fea0003800000 */
.L_x_42:
        /* <DEDUP_REMOVED lines=8> */
[----:B------:R-:W-:Y:S01]  /*7800*/  HGMMA.64x32x16.F32 R120, R28, gdesc[UR8].tnspB, R120, gsb0 ;  /* 0x406000081c787df0 */ /* 0x000fe20008000878 */
        /* <DEDUP_REMOVED lines=109> */
.L_x_44:
[----:B------:R-:W-:-:S04]  /*7ee0*/  ULEA UR10, UR4, UR37, 0x3 ;  /* 0x00000025040a7291 */ /* 0x000fc8000f8e183f */
[----:B------:R-:W-:-:S04]  /*7ef0*/  UIADD3 UR10, UR10, 0x27428, URZ ;  /* 0x000274280a0a7890 */ /* 0x000fc8000fffe03f */
[----:B------:R-:W-:-:S09]  /*7f00*/  UPRMT UR10, URZ, 0x654, UR10 ;  /* 0x000006543f0a7896 */ /* 0x000fd2000800000a */
[----:B------:R-:W-:Y:S01]  /*7f10*/  SYNCS.ARRIVE.TRANS64.RED.A1T0 RZ, [UR10], RZ ;  /* 0x000000ffffff79a7 */ /* 0x000fe2000810040a */
[----:B------:R-:W-:Y:S05]  /*7f20*/  @P1 BRA `(.L_x_45) ;  /* 0x0000000000041947 */ /* 0x000fea0003800000 */
[----:B------:R-:W-:Y:S01]  /*7f30*/  BPT.TRAP 0x1 ;  /* 0x000000040000795c */ /* 0x000fe20000300000 */
.L_x_45:
[----:B------:R-:W-:-:S04]  /*7f40*/  UIADD3 UR4, UR4, 0x1, URZ ;  /* 0x0000000104047890 */ /* 0x000fc8000fffe03f */
[----:B------:R-:W-:-:S04]  /*7f50*/  UISETP.NE.AND UP0, UPT, UR4, 0x5, UPT ;  /* 0x000000050400788c */ /* 0x000fc8000bf05270 */
[----:B------:R-:W-:Y:S01]  /*7f60*/  USEL UR10, UR4, URZ, UP0 ;  /* 0x0000003f040a7287 */ /* 0x000fe20008000000 */
[----:B------:R-:W-:Y:S11]  /*7f70*/  @!P0 BRA `(.L_x_46) ;  /* 0x0000000000048947 */ /* 0x000ff60003800000 */
[----:B------:R-:W-:Y:S01]  /*7f80*/  BPT.TRAP 0x1 ;  /* 0x000000040000795c */ /* 0x000fe20000300000 */
.L_x_46:
[----:B------:R-:W-:-:S04]  /*7f90*/  ULEA UR4, UR10, UR37, 0x3 ;  /* 0x000000250a047291 */ /* 0x000fc8000f8e183f */
[----:B------:R-:W-:-:S04]  /*7fa0*/  UIADD3 UR4, UR4, 0x27428, URZ ;  /* 0x0002742804047890 */ /* 0x000fc8000fffe03f */
[----:B------:R-:W-:-:S09]  /*7fb0*/  UPRMT UR4, URZ, 0x654, UR4 ;  /* 0x000006543f047896 */ /* 0x000fd20008000004 */
[----:B------:R-:W-:Y:S01]  /*7fc0*/  SYNCS.ARRIVE.TRANS64.RED.A1T0 RZ, [UR4], RZ ;  /* 0x000000ffffff79a7 */ /* 0x000fe20008100404 */
[----:B------:R-:W-:Y:S05]  /*7fd0*/  @P1 BRA `(.L_x_47) ;  /* 0x0000000000041947 */ /* 0x000fea0003800000 */
[----:B------:R-:W-:Y:S01]  /*7fe0*/  BPT.TRAP 0x1 ;  /* 0x000000040000795c */ /* 0x000fe20000300000 */
.L_x_47:
        /* <DEDUP_REMOVED lines=9> */
[----:B-1----:R-:W-:Y:S01]  /*8080*/  IMAD.MOV.U32 R9, RZ, RZ, R5 ;  /* 0x000000ffff097224 */ /* 0x002fe200078e0005 */
[----:B------:R-:W-:-:S02]  /*8090*/  USEL UR4, UR4, URZ, UP0 ;  /* 0x0000003f04047287 */ /* 0x000fc40008000000 */
[----:B------:R-:W-:Y:S02]  /*80a0*/  USEL UR36, UR6, URZ, UP1 ;  /* 0x0000003f06247287 */ /* 0x000fe40008800000 */
[----:B------:R-:W-:Y:S01]  /*80b0*/  LOP3.LUT R19, R19, UR10, RZ, 0x3c, !PT ;  /* 0x0000000a13137c12 */ /* 0x000fe2000f8e3cff */
[----:B------:R-:W-:Y:S09]  /*80c0*/  @P2 BRA `(.L_x_48) ;  /* 0xffffffd800242947 */ /* 0x000ff2000383ffff */
.L_x_37:
[----:B------:R-:W-:-:S04]  /*80d0*/  ULOP3.LUT UR5, UR60, 0x1, URZ, 0xfc, !UPT ;  /* 0x000000013c057892 */ /* 0x000fc8000f8efc3f */
[----:B------:R-:W-:-:S06]  /*80e0*/  UISETP.NE.AND UP0, UPT, UR5, 0x3, UPT ;  /* 0x000000030500788c */ /* 0x000fcc000bf05270 */
[----:B------:R-:W-:-:S13]  /*80f0*/  PLOP3.LUT P2, PT, PT, PT, UP0, 0x80, 0x0 ;  /* 0x000000000000781c */ /* 0x000fda0003f4f008 */
[----:B------:R-:W-:Y:S05]  /*8100*/  @!P2 BRA `(.L_x_49) ;  /* 0x000000000004a947 */ /* 0x000fea0003800000 */
[----:B------:R-:W-:Y:S01]  /*8110*/  BPT.TRAP 0x1 ;  /* 0x000000040000795c */ /* 0x000fe20000300000 */
.L_x_49:
[----:B------:R-:W-:Y:S02]  /*8120*/  UISETP.GT.U32.AND UP0, UPT, UR60, 0x1, UPT ;  /* 0x000000013c00788c */ /* 0x000fe4000bf04070 */
[----:B------:R-:W-:-:S04]  /*8130*/  ULEA UR5, UR45, UR37, 0x3 ;  /* 0x000000252d057291 */ /* 0x000fc8000f8e183f */
[----:B------:R-:W-:Y:S01]  /*8140*/  UIADD3 UR5, UR5, 0x27460, URZ ;  /* 0x0002746005057890 */ /* 0x000fe2000fffe03f */
[----:B------:R-:W-:-:S03]  /*8150*/  PLOP3.LUT P2, PT, PT, PT, UP0, 0x80, 0x0 ;  /* 0x000000000000781c */ /* 0x000fc60003f4f008 */
[----:B------:R-:W-:-:S09]  /*8160*/  UPRMT UR5, URZ, 0x654, UR5 ;  /* 0x000006543f057896 */ /* 0x000fd20008000005 */
[----:B------:R-:W-:Y:S01]  /*8170*/  SYNCS.ARRIVE.TRANS64.RED.A1T0 RZ, [UR5], RZ ;  /* 0x000000ffffff79a7 */ /* 0x000fe20008100405 */
[----:B------:R-:W-:Y:S05]  /*8180*/  @P2 BRA `(.L_x_50) ;  /* 0x0000000000042947 */ /* 0x000fea0003800000 */
[----:B------:R-:W-:Y:S01]  /*8190*/  BPT.TRAP 0x1 ;  /* 0x000000040000795c */ /* 0x000fe20000300000 */
.L_x_50:
[----:B------:R-:W-:Y:S05]  /*81a0*/  @!P0 BRA `(.L_x_51) ;  /* 0x0000000000048947 */ /* 0x000fea0003800000 */
[----:B------:R-:W-:Y:S01]  /*81b0*/  BPT.TRAP 0x1 ;  /* 0x000000040000795c */ /* 0x000fe20000300000 */
.L_x_51:
[----:B------:R-:W-:-:S04]  /*81c0*/  ULEA UR4, UR4, UR37, 0x3 ;  /* 0x0000002504047291 */ /* 0x000fc8000f8e183f */
[----:B------:R-:W-:-:S04]  /*81d0*/  UIADD3 UR4, UR4, 0x27428, URZ ;  /* 0x0002742804047890 */ /* 0x000fc8000fffe03f */
[----:B------:R-:W-:-:S09]  /*81e0*/  UPRMT UR4, URZ, 0x654, UR4 ;  /* 0x000006543f047896 */ /* 0x000fd20008000004 */
[----:B------:R-:W-:Y:S01]  /*81f0*/  SYNCS.ARRIVE.TRANS64.RED.A1T0 RZ, [UR4], RZ ;  /* 0x000000ffffff79a7 */ /* 0x000fe20008100404 */
[----:B------:R-:W-:Y:S05]  /*8200*/  @P1 BRA `(.L_x_52) ;  /* 0x0000000000041947 */ /* 0x000fea0003800000 */
[----:B------:R-:W-:Y:S01]  /*8210*/  BPT.TRAP 0x1 ;  /* 0x000000040000795c */ /* 0x000fe20000300000 */
.L_x_52:
[----:B------:R-:W1:Y:S01]  /*8220*/  SHFL.BFLY PT, R3, R6, 0x1, 0x1f ;  /* 0x0c201f0006037f89 */ /* 0x000e6200000e0000 */
[----:B------:R-:W-:Y:S01]  /*8230*/  BSSY B0, `(.L_x_53) ;  /* 0x0000023000007945 */ /* 0x000fe20003800000 */
[----:B------:R-:W-:Y:S02]  /*8240*/  MOV R9, 0x7f800000 ;  /* 0x7f80000000097802 */ /* 0x000fe40000000f00 */
[----:B------:R-:W2:Y:S01]  /*8250*/  SHFL.BFLY PT, R7, R0, 0x1, 0x1f ;  /* 0x0c201f0000077f89 */ /* 0x000ea200000e0000 */
[----:B------:R-:W-:Y:S02]  /*8260*/  MOV R10, 0x3f800000 ;  /* 0x3f800000000a7802 */ /* 0x000fe40000000f00 */
[----:B------:R-:W-:Y:S01]  /*8270*/  MOV R11, 0x7f800000 ;  /* 0x7f800000000b7802 */ /* 0x000fe20000000f00 */
[----:B-1----:R-:W-:Y:S01]  /*8280*/  FADD R3, R3, R6 ;  /* 0x0000000603037221 */ /* 0x002fe20000000000 */
[----:B--2---:R-:W-:-:S04]  /*8290*/  FADD R15, R7, R0 ;  /* 0x00000000070f7221 */ /* 0x004fc80000000000 */
[----:B------:R-:W1:Y:S01]  /*82a0*/  SHFL.BFLY PT, R8, R3, 0x2, 0x1f ;  /* 0x0c401f0003087f89 */ /* 0x000e6200000e0000 */
[----:B------:R-:W-:-:S03]  /*82b0*/  MOV R7, 0x3f800000 ;  /* 0x3f80000000077802 */ /* 0x000fc60000000f00 */
[----:B------:R-:W2:Y:S01]  /*82c0*/  SHFL.BFLY PT, R20, R15, 0x2, 0x1f ;  /* 0x0c401f000f147f89 */ /* 0x000ea200000e0000 */
[C---:B-1----:R-:W-:Y:S01]  /*82d0*/  FSETP.NE.AND P0, PT, R3.reuse, -R8, PT ;  /* 0x800000080300720b */ /* 0x042fe20003f05000 */
[----:B------:R-:W-:Y:S01]  /*82e0*/  FADD R3, R3, R8 ;  /* 0x0000000803037221 */ /* 0x000fe20000000000 */
[----:B--2---:R-:W-:-:S11]  /*82f0*/  FADD R8, R15, R20 ;  /* 0x000000140f087221 */ /* 0x004fd60000000000 */
[----:B------:R-:W-:Y:S05]  /*8300*/  @!P0 BRA `(.L_x_54) ;  /* 0x0000000000548947 */ /* 0x000fea0003800000 */
[----:B------:R-:W-:Y:S01]  /*8310*/  VIADD R0, R3, 0x1800000 ;  /* 0x0180000003007836 */ /* 0x000fe20000000000 */
[----:B------:R-:W-:Y:S04]  /*8320*/  BSSY B1, `(.L_x_55) ;  /* 0x000000c000017945 */ /* 0x000fe80003800000 */
[----:B------:R-:W-:-:S04]  /*8330*/  LOP3.LUT R0, R0, 0x7f800000, RZ, 0xc0, !PT ;  /* 0x7f80000000007812 */ /* 0x000fc800078ec0ff */
[----:B------:R-:W-:-:S13]  /*8340*/  ISETP.GT.U32.AND P0, PT, R0, 0x1ffffff, PT ;  /* 0x01ffffff0000780c */ /* 0x000fda0003f04070 */
[----:B------:R-:W-:Y:S05]  /*8350*/  @P0 BRA `(.L_x_56) ;  /* 0x0000000000100947 */ /* 0x000fea0003800000 */
[----:B------:R-:W-:-:S07]  /*8360*/  MOV R14, 0x8380 ;  /* 0x00008380000e7802 */ /* 0x000fce0000000f00 */
[----:B------:R-:W-:Y:S05]  /*8370*/  CALL.REL.NOINC `($__internal_0_$__cuda_sm20_rcp_rn_f32_slowpath) ;  /* 0x0000004400a47944 */ /* 0x000fea0003c00000 */
[----:B------:R-:W-:Y:S01]  /*8380*/  MOV R7, R0 ;  /* 0x0000000000077202 */ /* 0x000fe20000000f00 */
[----:B------:R-:W-:Y:S06]  /*8390*/  BRA `(.L_x_57) ;  /* 0x0000000000107947 */ /* 0x000fec0003800000 */
.L_x_56:
[----:B------:R-:W1:Y:S02]  /*83a0*/  MUFU.RCP R0, R3 ;  /* 0x0000000300007308 */ /* 0x000e640000001000 */
[----:B-1----:R-:W-:-:S04]  /*83b0*/  FFMA R6, R3, R0, -1 ;  /* 0xbf80000003067423 */ /* 0x002fc80000000000 */
[----:B------:R-:W-:-:S04]  /*83c0*/  FADD.FTZ R7, -R6, -RZ ;  /* 0x800000ff06077221 */ /* 0x000fc80000010100 */
[----:B------:R-:W-:-:S07]  /*83d0*/  FFMA R7, R0, R7, R0 ;  /* 0x0000000700077223 */ /* 0x000fce0000000000 */
.L_x_57:
[----:B------:R-:W-:Y:S05]  /*83e0*/  BSYNC B1 ;  /* 0x0000000000017941 */ /* 0x000fea0003800000 */
.L_x_55:
[----:B------:R-:W-:Y:S01]  /*83f0*/  FSETP.GEU.AND P0, PT, |R3|, 1.175494350822287508e-38, PT ;  /* 0x008000000300780b */ /* 0x000fe20003f0e200 */
[----:B------:R-:W-:-:S12]  /*8400*/  ULDC UR4, c[0x0][0x600] ;  /* 0x0001800000047ab9 */ /* 0x000fd80000000800 */
[----:B------:R-:W-:-:S04]  /*8410*/  @!P0 FMUL R3, R3, 16777216 ;  /* 0x4b80000003038820 */ /* 0x000fc80000400000 */
[----:B------:R-:W1:Y:S02]  /*8420*/  MUFU.LG2 R0, R3 ;  /* 0x0000000300007308 */ /* 0x000e640000000c00 */
[----:B-1----:R-:W-:-:S04]  /*8430*/  @!P0 FADD R0, R0, -24 ;  /* 0xc1c0000000008421 */ /* 0x002fc80000000000 */
[----:B------:R-:W-:-:S04]  /*8440*/  FMUL R11, R0, 0.69314718246459960938 ;  /* 0x3f317218000b7820 */ /* 0x000fc80000400000 */
[----:B------:R-:W-:-:S07]  /*8450*/  FFMA R11, R4, UR4, R11 ;  /* 0x00000004040b7c23 */ /* 0x000fce000800000b */
.L_x_54:
[----:B------:R-:W-:Y:S05]  /*8460*/  BSYNC B0 ;  /* 0x0000000000007941 */ /* 0x000fea0003800000 */
.L_x_53:
[----:B------:R-:W-:Y:S01]  /*8470*/  FSETP.NE.AND P0, PT, R15, -R20, PT ;  /* 0x800000140f00720b */ /* 0x000fe20003f05000 */
[----:B------:R-:W-:Y:S01]  /*8480*/  ULDC UR4, c[0x0][0x608] ;  /* 0x0001820000047ab9 */ /* 0x000fe20000000800 */
[----:B------:R-:W-:Y:S01]  /*8490*/  BSSY B0, `(.L_x_58) ;  /* 0x0000041000007945 */ /* 0x000fe20003800000 */
[----:B------:R-:W-:-:S04]  /*84a0*/  FMUL R7, R7, UR4 ;  /* 0x0000000407077c20 */ /* 0x000fc80008400000 */
        /* <DEDUP_REMOVED lines=40> */
[----:B------:R-:W-:Y:S06]  /*8730*/  @!P0 BRA `(.L_x_59) ;  /* 0x0000000000588947 */ /* 0x000fec0003800000 */
[----:B------:R-:W-:Y:S01]  /*8740*/  IADD3 R0, R8, 0x1800000, RZ ;  /* 0x0180000008007810 */ /* 0x000fe20007ffe0ff */
[----:B------:R-:W-:Y:S03]  /*8750*/  BSSY B1, `(.L_x_60) ;  /* 0x000000d000017945 */ /* 0x000fe60003800000 */
[----:B------:R-:W-:-:S04]  /*8760*/  LOP3.LUT R0, R0, 0x7f800000, RZ, 0xc0, !PT ;  /* 0x7f80000000007812 */ /* 0x000fc800078ec0ff */
[----:B------:R-:W-:-:S13]  /*8770*/  ISETP.GT.U32.AND P0, PT, R0, 0x1ffffff, PT ;  /* 0x01ffffff0000780c */ /* 0x000fda0003f04070 */
[----:B------:R-:W-:Y:S05]  /*8780*/  @P0 BRA `(.L_x_61) ;  /* 0x0000000000140947 */ /* 0x000fea0003800000 */
[----:B------:R-:W-:Y:S02]  /*8790*/  MOV R3, R8 ;  /* 0x0000000800037202 */ /* 0x000fe40000000f00 */
[----:B------:R-:W-:-:S07]  /*87a0*/  MOV R14, 0x87c0 ;  /* 0x000087c0000e7802 */ /* 0x000fce0000000f00 */
[----:B------:R-:W-:Y:S05]  /*87b0*/  CALL.REL.NOINC `($__internal_0_$__cuda_sm20_rcp_rn_f32_slowpath) ;  /* 0x0000004000947944 */ /* 0x000fea0003c00000 */
[----:B------:R-:W-:Y:S01]  /*87c0*/  MOV R10, R0 ;  /* 0x00000000000a7202 */ /* 0x000fe20000000f00 */
[----:B------:R-:W-:Y:S06]  /*87d0*/  BRA `(.L_x_62) ;  /* 0x0000000000107947 */ /* 0x000fec0003800000 */
.L_x_61:
[----:B------:R-:W1:Y:S02]  /*87e0*/  MUFU.RCP R3, R8 ;  /* 0x0000000800037308 */ /* 0x000e640000001000 */
[----:B-1----:R-:W-:-:S04]  /*87f0*/  FFMA R0, R8, R3, -1 ;  /* 0xbf80000008007423 */ /* 0x002fc80000000003 */
[----:B------:R-:W-:-:S04]  /*8800*/  FADD.FTZ R0, -R0, -RZ ;  /* 0x800000ff00007221 */ /* 0x000fc80000010100 */
[----:B------:R-:W-:-:S07]  /*8810*/  FFMA R10, R3, R0, R3 ;  /* 0x00000000030a7223 */ /* 0x000fce0000000003 */
.L_x_62:
[----:B------:R-:W-:Y:S05]  /*8820*/  BSYNC B1 ;  /* 0x0000000000017941 */ /* 0x000fea0003800000 */
.L_x_60:
[----:B------:R-:W-:Y:S01]  /*8830*/  FSETP.GEU.AND P0, PT, |R8|, 1.175494350822287508e-38, PT ;  /* 0x008000000800780b */ /* 0x000fe20003f0e200 */
[----:B------:R-:W-:-:S12]  /*8840*/  ULDC UR4, c[0x0][0x600] ;  /* 0x0001800000047ab9 */ /* 0x000fd80000000800 */
[----:B------:R-:W-:-:S04]  /*8850*/  @!P0 FMUL R8, R8, 16777216 ;  /* 0x4b80000008088820 */ /* 0x000fc80000400000 */
[----:B------:R-:W1:Y:S02]  /*8860*/  MUFU.LG2 R0, R8 ;  /* 0x0000000800007308 */ /* 0x000e640000000c00 */
[----:B-1----:R-:W-:-:S04]  /*8870*/  @!P0 FADD R0, R0, -24 ;  /* 0xc1c0000000008421 */ /* 0x002fc80000000000 */
[----:B------:R-:W-:-:S04]  /*8880*/  FMUL R0, R0, 0.69314718246459960938 ;  /* 0x3f31721800007820 */ /* 0x000fc80000400000 */
[----:B------:R-:W-:-:S07]  /*8890*/  FFMA R9, R5, UR4, R0 ;  /* 0x0000000405097c23 */ /* 0x000fce0008000000 */
.L_x_59:
[----:B------:R-:W-:Y:S05]  /*88a0*/  BSYNC B0 ;  /* 0x0000000000007941 */ /* 0x000fea0003800000 */
.L_x_58:
[----:B------:R-:W-:Y:S01]  /*88b0*/  SHF.L.U32 R0, R22, 0x1f, RZ ;  /* 0x0000001f16007819 */ /* 0x000fe200000006ff */
[----:B------:R-:W-:Y:S01]  /*88c0*/  UISETP.NE.AND UP0, UPT, UR57, 0x1, UPT ;  /* 0x000000013900788c */ /* 0x000fe2000bf05270 */
[----:B------:R-:W-:Y:S01]  /*88d0*/  LOP3.LUT P0, RZ, R2, 0x3, RZ, 0xc0, !PT ;  /* 0x0000000302ff7812 */ /* 0x000fe2000780c0ff */
[----:B------:R-:W-:Y:S01]  /*88e0*/  UISETP.NE.AND UP1, UPT, UR57, 0x2, UPT ;  /* 0x000000023900788c */ /* 0x000fe2000bf25270 */
[----:B------:R-:W1:Y:S01]  /*88f0*/  SYNCS.PHASECHK.TRANS64.TRYWAIT P1, [UR59+0x8], R0 ;  /* 0x00000800ff0075a7 */ /* 0x000e62000802017b */
[----:B------:R-:W-:Y:S02]  /*8900*/  ULDC UR4, c[0x0][0x608] ;  /* 0x0001820000047ab9 */ /* 0x000fe40000000800 */
[----:B------:R-:W-:-:S04]  /*8910*/  FMUL R10, R10, UR4 ;  /* 0x000000040a0a7c20 */ /* 0x000fc80008400000 */
[-C--:B------:R-:W-:Y:S01]  /*8920*/  FMUL R122, R122, R10.reuse ;  /* 0x0000000a7a7a7220 */ /* 0x080fe20000400000 */
[----:B------:R-:W-:Y:S01]  /*8930*/  @!UP0 ULOP3.LUT UP2, URZ, UR45, 0x2, URZ, 0xc0, !UPT ;  /* 0x000000022d3f8892 */ /* 0x000fe2000f84c03f */
[-C--:B------:R-:W-:Y:S01]  /*8940*/  FMUL R123, R123, R10.reuse ;  /* 0x0000000a7b7b7220 */ /* 0x080fe20000400000 */
[----:B------:R-:W-:Y:S01]  /*8950*/  @!UP0 ULOP3.LUT UR45, UR45, 0x1, URZ, 0xc0, !UPT ;  /* 0x000000012d2d8892 */ /* 0x000fe2000f8ec03f */
[-C--:B------:R-:W-:Y:S01]  /*8960*/  FMUL R126, R126, R10.reuse ;  /* 0x0000000a7e7e7220 */ /* 0x080fe20000400000 */
[----:B------:R-:W-:Y:S01]  /*8970*/  @!UP0 USEL UR4, URZ, 0x1, UP2 ;  /* 0x000000013f048887 */ /* 0x000fe20009000000 */
[-C--:B------:R-:W-:Y:S01]  /*8980*/  FMUL R127, R127, R10.reuse ;  /* 0x0000000a7f7f7220 */ /* 0x080fe20000400000 */
[----:B------:R-:W-:Y:S01]  /*8990*/  @!UP1 UIADD3 UR5, UR45, 0x1, URZ ;  /* 0x000000012d059890 */ /* 0x000fe2000fffe03f */
[-C--:B------:R-:W-:Y:S01]  /*89a0*/  FMUL R130, R130, R10.reuse ;  /* 0x0000000a82827220 */ /* 0x080fe20000400000 */
[----:B------:R-:W-:Y:S01]  /*89b0*/  @!UP0 ULOP3.LUT UR56, UR56, UR4, URZ, 0x3c, !UPT ;  /* 0x0000000438388292 */ /* 0x000fe2000f8e3c3f */
[-C--:B------:R-:W-:Y:S01]  /*89c0*/  FMUL R131, R131, R10.reuse ;  /* 0x0000000a83837220 */ /* 0x080fe20000400000 */
[----:B------:R-:W-:Y:S01]  /*89d0*/  @!UP1 UISETP.GT.U32.AND UP2, UPT, UR5, 0x1, UPT ;  /* 0x000000010500988c */ /* 0x000fe2000bf44070 */
[-C--:B------:R-:W-:Y:S01]  /*89e0*/  FMUL R134, R134, R10.reuse ;  /* 0x0000000a86867220 */ /* 0x080fe20000400000 */
[----:B------:R-:W-:Y:S01]  /*89f0*/  @!UP1 ULOP3.LUT UR45, UR45, 0x1, URZ, 0xc, !UPT ;  /* 0x000000012d2d9892 */ /* 0x000fe2000f8e0c3f */
[-C--:B------:R-:W-:Y:S01]  /*8a00*/  FMUL R135, R135, R10.reuse ;  /* 0x0000000a87877220 */ /* 0x080fe20000400000 */
[----:B------:R-:W-:Y:S01]  /*8a10*/  @!UP1 USEL UR4, URZ, 0x1, !UP2 ;  /* 0x000000013f049887 */ /* 0x000fe2000d000000 */
[-C--:B------:R-:W-:Y:S01]  /*8a20*/  FMUL R106, R106, R10.reuse ;  /* 0x0000000a6a6a7220 */ /* 0x080fe20000400000 */
[-C--:B------:R-:W-:Y:S01]  /*8a30*/  FMUL R107, R107, R10.reuse ;  /* 0x0000000a6b6b7220 */ /* 0x080fe20000400000 */
[-C--:B------:R-:W-:Y:S01]  /*8a40*/  FMUL R110, R110, R10.reuse ;  /* 0x0000000a6e6e7220 */ /* 0x080fe20000400000 */
[----:B------:R-:W-:Y:S01]  /*8a50*/  @!UP1 ULOP3.LUT UR56, UR56, UR4, URZ, 0x3c, !UPT ;  /* 0x0000000438389292 */ /* 0x000fe2000f8e3c3f */
        /* <DEDUP_REMOVED lines=13> */
[----:B-1----:R-:W-:Y:S06]  /*8b30*/  @!P1 BRA `(.L_x_63) ;  /* 0x0000003800bc9947 */ /* 0x002fec0003800000 */
.L_x_133:
[----:B------:R-:W-:Y:S01]  /*8b40*/  USHF.L.U32 UR42, UR46, 0x6, URZ ;  /* 0x000000062e2a7899 */ /* 0x000fe2000800063f */
[----:B------:R-:W-:Y:S04]  /*8b50*/  BSSY B0, `(.L_x_64) ;  /* 0x000001b000007945 */ /* 0x000fe80003800000 */
[----:B------:R-:W-:Y:S07]  /*8b60*/  @P0 BRA `(.L_x_65) ;  /* 0x0000000000640947 */ /* 0x000fee0003800000 */
[----:B------:R-:W2:Y:S01]  /*8b70*/  LDC R4, c[0x0][0xa10] ;  /* 0x00028400ff047b82 */ /* 0x000ea20000000800 */
[----:B-1----:R-:W-:Y:S01]  /*8b80*/  LOP3.LUT R0, R2, 0x60, RZ, 0xc0, !PT ;  /* 0x0000006002007812 */ /* 0x002fe200078ec0ff */
[----:B------:R-:W-:Y:S01]  /*8b90*/  IMAD R5, RZ, RZ, -UR47 ;  /* 0x8000002fff057e24 */ /* 0x000fe2000f8e02ff */
[----:B------:R-:W-:Y:S01]  /*8ba0*/  SHF.R.U32.HI R3, RZ, 0x2, R2 ;  /* 0x00000002ff037819 */ /* 0x000fe20000011602 */
[----:B------:R-:W-:Y:S01]  /*8bb0*/  ULDC UR4, c[0x0][0x288] ;  /* 0x0000a20000047ab9 */ /* 0x000fe20000000800 */
[----:B------:R-:W-:Y:S01]  /*8bc0*/  SHF.R.U32.HI R0, RZ, 0x5, R0 ;  /* 0x00000005ff007819 */ /* 0x000fe20000011600 */
[----:B------:R-:W-:Y:S01]  /*8bd0*/  ULDC.64 UR6, c[0x0][0x208] ;  /* 0x0000820000067ab9 */ /* 0x000fe20000000a00 */
[----:B------:R-:W-:Y:S01]  /*8be0*/  LOP3.LUT R3, R3, 0x7, RZ, 0xc0, !PT ;  /* 0x0000000703037812 */ /* 0x000fe200078ec0ff */
[----:B------:R-:W1:Y:S01]  /*8bf0*/  LDC.64 R6, c[0x0][0x688] ;  /* 0x0001a200ff067b82 */ /* 0x000e620000000a00 */
[----:B------:R-:W-:-:S04]  /*8c00*/  SHF.L.U32 R0, R0, 0x4, RZ ;  /* 0x0000000400007819 */ /* 0x000fc800000006ff */
[----:B------:R-:W-:Y:S01]  /*8c10*/  LOP3.LUT R3, R0, 0xfffffff0, R3, 0xe2, !PT ;  /* 0xfffffff000037812 */ /* 0x000fe200078ee203 */
[----:B--2---:R-:W-:-:S04]  /*8c20*/  IMAD R5, R4, R5, UR58 ;  /* 0x0000003a04057e24 */ /* 0x004fc8000f8e0205 */
[----:B-1----:R-:W-:Y:S01]  /*8c30*/  IMAD R0, R5, R6, UR42 ;  /* 0x0000002a05007e24 */ /* 0x002fe2000f8e0206 */
[----:B------:R-:W-:-:S03]  /*8c40*/  IADD3 R5, R3, UR42, RZ ;  /* 0x0000002a03057c10 */ /* 0x000fc6000fffe0ff */
[----:B------:R-:W-:Y:S01]  /*8c50*/  IMAD R0, R7, UR44, R0 ;  /* 0x0000002c07007c24 */ /* 0x000fe2000f8e0200 */
[C---:B------:R-:W-:Y:S02]  /*8c60*/  IADD3 R4, R5.reuse, 0x8, RZ ;  /* 0x0000000805047810 */ /* 0x040fe40007ffe0ff */
[----:B------:R-:W-:Y:S02]  /*8c70*/  ISETP.GE.U32.AND P0, PT, R5, UR4, PT ;  /* 0x0000000405007c0c */ /* 0x000fe4000bf06070 */
[----:B------:R-:W-:Y:S02]  /*8c80*/  IADD3 R3, P2, R3, R0, RZ ;  /* 0x0000000003037210 */ /* 0x000fe40007f5e0ff */
[----:B------:R-:W-:Y:S01]  /*8c90*/  ISETP.GE.U32.AND P1, PT, R4, UR4, PT ;  /* 0x0000000404007c0c */ /* 0x000fe2000bf26070 */
[----:B------:R-:W-:Y:S01]  /*8ca0*/  ULDC.64 UR4, c[0x0][0x680] ;  /* 0x0001a00000047ab9 */ /* 0x000fe20000000a00 */
[----:B------:R-:W-:Y:S02]  /*8cb0*/  LEA.HI.X.SX32 R0, R0, RZ, 0x1, P2 ;  /* 0x000000ff00007211 */ /* 0x000fe400010f0eff */
[----:B------:R-:W-:-:S04]  /*8cc0*/  LEA R4, P2, R3, UR4, 0x2 ;  /* 0x0000000403047c11 */ /* 0x000fc8000f8410ff */
[----:B------:R-:W-:-:S05]  /*8cd0*/  LEA.HI.X R5, R3, UR5, R0, 0x2, P2 ;  /* 0x0000000503057c11 */ /* 0x000fca00090f1400 */
[----:B------:R2:W-:Y:S04]  /*8ce0*/  @!P0 STG.E desc[UR6][R4.64], R11 ;  /* 0x0000000b04008986 */ /* 0x0005e8000c101906 */
[----:B------:R2:W-:Y:S02]  /*8cf0*/  @!P1 STG.E desc[UR6][R4.64+0x20], R9 ;  /* 0x0000200904009986 */ /* 0x0005e4000c101906 */
.L_x_65:
[----:B------:R-:W-:Y:S05]  /*8d00*/  BSYNC B0 ;  /* 0x0000000000007941 */ /* 0x000fea0003800000 */
.L_x_64:
[----:B------:R-:W-:Y:S01]  /*8d10*/  ULDC.64 UR4, c[0x0][0x730] ;  /* 0x0001cc0000047ab9 */ /* 0x000fe20000000a00 */
[-C--:B------:R-:W-:Y:S01]  /*8d20*/  FMUL R40, R74, R10.reuse ;  /* 0x0000000a4a287220 */ /* 0x080fe20000400000 */
[----:B------:R-:W-:Y:S01]  /*8d30*/  ISETP.NE.U32.AND P0, PT, RZ, UR4, PT ;  /* 0x00000004ff007c0c */ /* 0x000fe2000bf05070 */
[-C--:B------:R-:W-:Y:S01]  /*8d40*/  FMUL R37, R75, R10.reuse ;  /* 0x0000000a4b257220 */ /* 0x080fe20000400000 */
[-C--:B------:R-:W-:Y:S01]  /*8d50*/  FMUL R42, R78, R10.reuse ;  /* 0x0000000a4e2a7220 */ /* 0x080fe20000400000 */
[-C--:B------:R-:W-:Y:S01]  /*8d60*/  FMUL R39, R79, R10.reuse ;  /* 0x0000000a4f277220 */ /* 0x080fe20000400000 */
[----:B------:R-:W-:Y:S01]  /*8d70*/  ISETP.NE.AND.EX P0, PT, RZ, UR5, PT, P0 ;  /* 0x00000005ff007c0c */ /* 0x000fe2000bf05300 */
        /* <DEDUP_REMOVED lines=12> */
[----:B------:R-:W-:Y:S06]  /*8e40*/  @P0 BRA `(.L_x_66) ;  /* 0x0000000000280947 */ /* 0x000fec0003800000 */
[----:B------:R-:W-:Y:S02]  /*8e50*/  ULDC.64 UR4, c[0x0][0x728] ;  /* 0x0001ca0000047ab9 */ /* 0x000fe40000000a00 */
[----:B------:R-:W-:-:S04]  /*8e60*/  ISETP.NE.U32.AND P0, PT, RZ, UR4, PT ;  /* 0x00000004ff007c0c */ /* 0x000fc8000bf05070 */
[----:B------:R-:W-:-:S13]  /*8e70*/  ISETP.NE.AND.EX P0, PT, RZ, UR5, PT, P0 ;  /* 0x00000005ff007c0c */ /* 0x000fda000bf05300 */
[----:B------:R-:W-:Y:S05]  /*8e80*/  @!P0 BRA `(.L_x_67) ;  /* 0x0000000000108947 */ /* 0x000fea0003800000 */
[----:B--2---:R-:W2:Y:S01]  /*8e90*/  LDC.64 R4, c[0x0][0x728] ;  /* 0x0001ca00ff047b82 */ /* 0x004ea20000000a00 */
[----:B------:R-:W-:Y:S02]  /*8ea0*/  ULDC.64 UR4, c[0x0][0x208] ;  /* 0x0000820000047ab9 */ /* 0x000fe40000000a00 */
[----:B--2---:R3:W5:Y:S01]  /*8eb0*/  LDG.E R18, desc[UR4][R4.64] ;  /* 0x0000000404127981 */ /* 0x004762000c1e1900 */
[----:B------:R-:W-:Y:S05]  /*8ec0*/  BRA `(.L_x_66) ;  /* 0x0000000000087947 */ /* 0x000fea0003800000 */
.L_x_67:
[----:B------:R-:W-:Y:S02]  /*8ed0*/  ULDC UR4, c[0x0][0x720] ;  /* 0x0001c80000047ab9 */ /* 0x000fe40000000800 */
[----:B------:R-:W-:-:S07]  /*8ee0*/  MOV R18, UR4 ;  /* 0x0000000400127c02 */ /* 0x000fce0008000f00 */
.L_x_66:
[----:B-1----:R-:W-:-:S04]  /*8ef0*/  MOV R0, RZ ;  /* 0x000000ff00007202 */ /* 0x002fc80000000f00 */
[----:B------:R-:W-:-:S13]  /*8f00*/  LOP3.LUT P0, RZ, R0, 0x1bf, RZ, 0xc0, !PT ;  /* 0x000001bf00ff7812 */ /* 0x000fda000780c0ff */
[----:B------:R-:W-:Y:S05]  /*8f10*/  @!P0 BRA `(.L_x_68) ;  /* 0x0000000000408947 */ /* 0x000fea0003800000 */
[----:B------:R-:W-:Y:S01]  /*8f20*/  MOV R0, 0x0 ;  /* 0x0000000000007802 */ /* 0x000fe20000000f00 */
[----:B------:R-:W-:Y:S01]  /*8f30*/  ULDC.64 UR4, c[0x4][0x70] ;  /* 0x01001c0000047ab9 */ /* 0x000fe20000000a00 */
[----:B------:R-:W-:Y:S01]  /*8f40*/  ULDC.64 UR6, c[0x4][0x8] ;  /* 0x0100020000067ab9 */ /* 0x000fe20000000a00 */
[----:B--23--:R-:W-:Y:S01]  /*8f50*/  IMAD.U32 R4, RZ, RZ, UR4 ;  /* 0x00000004ff047e24 */ /* 0x00cfe2000f8e00ff */
[----:B------:R1:W2:Y:S01]  /*8f60*/  LDC.64 R14, c[0x4][R0] ;  /* 0x01000000000e7b82 */ /* 0x0002a20000000a00 */
[----:B------:R-:W-:Y:S01]  /*8f70*/  MOV R5, UR5 ;  /* 0x0000000500057c02 */ /* 0x000fe20008000f00 */
[----:B------:R-:W-:Y:S01]  /*8f80*/  ULDC.64 UR4, c[0x4][0x78] ;  /* 0x01001e0000047ab9 */ /* 0x000fe20000000a00 */
[----:B------:R-:W-:Y:S01]  /*8f90*/  MOV R10, UR6 ;  /* 0x00000006000a7c02 */ /* 0x000fe20008000f00 */
[----:B------:R-:W-:Y:S01]  /*8fa0*/  IMAD.U32 R11, RZ, RZ, UR7 ;  /* 0x00000007ff0b7e24 */ /* 0x000fe2000f8e00ff */
[----:B------:R-:W-:Y:S02]  /*8fb0*/  MOV R6, UR4 ;  /* 0x0000000400067c02 */ /* 0x000fe40008000f00 */
[----:B------:R-:W-:-:S02]  /*8fc0*/  MOV R7, UR5 ;  /* 0x0000000500077c02 */ /* 0x000fc40008000f00 */
[----:B------:R-:W-:Y:S02]  /*8fd0*/  MOV R8, 0x70 ;  /* 0x0000007000087802 */ /* 0x000fe40000000f00 */
[----:B------:R-:W-:Y:S02]  /*8fe0*/  MOV R12, 0x1 ;  /* 0x00000001000c7802 */ /* 0x000fe40000000f00 */
[----:B-1----:R-:W-:-:S07]  /*8ff0*/  MOV R13, RZ ;  /* 0x000000ff000d7202 */ /* 0x002fce0000000f00 */
[----:B------:R-:W-:-:S07]  /*9000*/  LEPC R20, `(.L_x_68) ;  /* 0x000000001014794e */ /* 0x000fce0000000000 */
[----:B--2--5:R-:W-:Y:S05]  /*9010*/  CALL.ABS.NOINC R14 ;  /* 0x000000000e007343 */ /* 0x024fea0003c00000 */
.L_x_68:
[----:B------:R-:W-:Y:S01]  /*9020*/  MOV R28, UR37 ;  /* 0x00000025001c7c02 */ /* 0x000fe20008000f00 */
[----:B------:R-:W-:-:S04]  /*9030*/  IMAD.U32 R3, RZ, RZ, UR57 ;  /* 0x00000039ff037e24 */ /* 0x000fc8000f8e00ff */
[----:B------:R-:W-:-:S05]  /*9040*/  IMAD R28, R3, 0x2200, R28 ;  /* 0x00002200031c7824 */ /* 0x000fca00078e021c */
[----:B------:R-:W-:-:S04]  /*9050*/  IADD3 R24, R28, 0x20e00, RZ ;  /* 0x00020e001c187810 */ /* 0x000fc80007ffe0ff */
[----:B------:R-:W-:-:S13]  /*9060*/  LOP3.LUT P0, RZ, R24, 0x1b0, RZ, 0xc0, !PT ;  /* 0x000001b018ff7812 */ /* 0x000fda000780c0ff */
[----:B------:R-:W-:Y:S05]  /*9070*/  @!P0 BRA `(.L_x_69) ;  /* 0x0000000000408947 */ /* 0x000fea0003800000 */
[----:B------:R-:W-:Y:S01]  /*9080*/  MOV R0, 0x0 ;  /* 0x0000000000007802 */ /* 0x000fe20000000f00 */
[----:B------:R-:W-:Y:S01]  /*9090*/  ULDC.64 UR4, c[0x4][0x70] ;  /* 0x01001c0000047ab9 */ /* 0x000fe20000000a00 */
[----:B------:R-:W-:Y:S01]  /*90a0*/  ULDC.64 UR6, c[0x4][0x78] ;  /* 0x01001e0000067ab9 */ /* 0x000fe20000000a00 */
[----:B--23--:R-:W-:Y:S01]  /*90b0*/  MOV R4, UR4 ;  /* 0x0000000400047c02 */ /* 0x00cfe20008000f00 */
[----:B------:R1:W2:Y:S01]  /*90c0*/  LDC.64 R14, c[0x4][R0] ;  /* 0x01000000000e7b82 */ /* 0x0002a20000000a00 */
[----:B------:R-:W-:Y:S01]  /*90d0*/  MOV R5, UR5 ;  /* 0x0000000500057c02 */ /* 0x000fe20008000f00 */
[----:B------:R-:W-:Y:S01]  /*90e0*/  ULDC.64 UR4, c[0x4][0x10] ;  /* 0x0100040000047ab9 */ /* 0x000fe20000000a00 */
[----:B------:R-:W-:Y:S01]  /*90f0*/  MOV R6, UR6 ;  /* 0x0000000600067c02 */ /* 0x000fe20008000f00 */
[----:B------:R-:W-:Y:S01]  /*9100*/  IMAD.U32 R7, RZ, RZ, UR7 ;  /* 0x00000007ff077e24 */ /* 0x000fe2000f8e00ff */
[----:B------:R-:W-:Y:S01]  /*9110*/  MOV R10, UR4 ;  /* 0x00000004000a7c02 */ /* 0x000fe20008000f00 */
[----:B------:R-:W-:Y:S01]  /*9120*/  IMAD.MOV.U32 R13, RZ, RZ, RZ ;  /* 0x000000ffff0d7224 */ /* 0x000fe200078e00ff */
[----:B------:R-:W-:-:S02]  /*9130*/  MOV R11, UR5 ;  /* 0x00000005000b7c02 */ /* 0x000fc40008000f00 */
[----:B------:R-:W-:Y:S02]  /*9140*/  MOV R8, 0x70 ;  /* 0x0000007000087802 */ /* 0x000fe40000000f00 */
[----:B-1----:R-:W-:-:S07]  /*9150*/  MOV R12, 0x1 ;  /* 0x00000001000c7802 */ /* 0x002fce0000000f00 */
[----:B------:R-:W-:-:S07]  /*9160*/  LEPC R20, `(.L_x_69) ;  /* 0x000000001014794e */ /* 0x000fce0000000000 */
[----:B--2--5:R-:W-:Y:S05]  /*9170*/  CALL.ABS.NOINC R14 ;  /* 0x000000000e007343 */ /* 0x024fea0003c00000 */
.L_x_69:
[C---:B------:R-:W-:Y:S01]  /*9180*/  SHF.L.U32 R0, R2.reuse, 0x4, RZ ;  /* 0x0000000402007819 */ /* 0x040fe200000006ff */
[----:B------:R-:W-:Y:S01]  /*9190*/  ULDC.64 UR4, c[0x0][0x730] ;  /* 0x0001cc0000047ab9 */ /* 0x000fe20000000a00 */
[----:B------:R-:W-:Y:S02]  /*91a0*/  SHF.L.U32 R3, R2, 0x5, RZ ;  /* 0x0000000502037819 */ /* 0x000fe400000006ff */
[----:B------:R-:W-:Y:S02]  /*91b0*/  LOP3.LUT R0, R0, 0x600, RZ, 0xc0, !PT ;  /* 0x0000060000007812 */ /* 0x000fe400078ec0ff */
[----:B--23--:R-:W-:Y:S02]  /*91c0*/  LOP3.LUT R4, R3, 0xc0, RZ, 0xc0, !PT ;  /* 0x000000c003047812 */ /* 0x00cfe400078ec0ff */
[----:B------:R-:W-:Y:S02]  /*91d0*/  LOP3.LUT R0, R0, 0x20, R3, 0xf8, !PT ;  /* 0x0000002000007812 */ /* 0x000fe400078ef803 */
[----:B------:R-:W-:-:S02]  /*91e0*/  SHF.R.U32.HI R5, RZ, 0x1, R2 ;  /* 0x00000001ff057819 */ /* 0x000fc40000011602 */
[----:B------:R-:W-:Y:S02]  /*91f0*/  LOP3.LUT R3, R0, 0x100, R3, 0xf8, !PT ;  /* 0x0000010000037812 */ /* 0x000fe400078ef803 */
[----:B------:R-:W-:Y:S02]  /*9200*/  LOP3.LUT R0, R2, 0x7f, RZ, 0xc0, !PT ;  /* 0x0000007f02007812 */ /* 0x000fe400078ec0ff */
[----:B------:R-:W-:Y:S01]  /*9210*/  ISETP.NE.U32.AND P0, PT, RZ, UR4, PT ;  /* 0x00000004ff007c0c */ /* 0x000fe2000bf05070 */
[----:B------:R-:W-:Y:S01]  /*9220*/  ULDC UR4, c[0x0][0x720] ;  /* 0x0001c80000047ab9 */ /* 0x000fe20000000800 */
[----:B------:R-:W-:Y:S02]  /*9230*/  IADD3 R0, R0, 0x1f, RZ ;  /* 0x0000001f00007810 */ /* 0x000fe40007ffe0ff */
[----:B------:R-:W-:Y:S02]  /*9240*/  LOP3.LUT R4, R4, 0x8, R5, 0xf8, !PT ;  /* 0x0000000804047812 */ /* 0x000fe400078ef805 */
[----:B------:R-:W-:-:S02]  /*9250*/  SHF.L.U32 R5, R2, 0x2, RZ ;  /* 0x0000000202057819 */ /* 0x000fc400000006ff */
[----:B------:R-:W-:Y:S02]  /*9260*/  ISETP.NE.AND.EX P0, PT, RZ, UR5, PT, P0 ;  /* 0x00000005ff007c0c */ /* 0x000fe4000bf05300 */
[----:B------:R-:W-:Y:S02]  /*9270*/  ISETP.GT.U32.AND P1, PT, R0, 0x3e, PT ;  /* 0x0000003e0000780c */ /* 0x000fe40003f24070 */
[----:B------:R-:W-:Y:S02]  /*9280*/  LOP3.LUT R4, R4, 0x18, R5, 0x78, !PT ;  /* 0x0000001804047812 */ /* 0x000fe400078e7805 */
[----:B-----5:R-:W-:Y:S02]  /*9290*/  FSEL R21, R18, UR4, !P0 ;  /* 0x0000000412157c08 */ /* 0x020fe4000c000000 */
[----:B------:R-:W-:Y:S02]  /*92a0*/  LOP3.LUT R3, R3, R4, RZ, 0xfc, !PT ;  /* 0x0000000403037212 */ /* 0x000fe400078efcff */
[----:B------:R-:W-:Y:S01]  /*92b0*/  LOP3.LUT P0, RZ, R2, 0x4, RZ, 0xc0, !PT ;  /* 0x0000000402ff7812 */ /* 0x000fe2000780c0ff */
        /* <DEDUP_REMOVED lines=80> */
[----:B------:R-:W-:Y:S01]  /*97c0*/  IMAD.MOV.U32 R21, RZ, RZ, 0x20 ;  /* 0x00000020ff157424 */ /* 0x000fe200078e00ff */
[----:B------:R-:W-:-:S02]  /*97d0*/  F2FP.F16.F32.PACK_AB R5, R0, R5 ;  /* 0x000000050005723e */ /* 0x000fc400000000ff */
[----:B------:R-:W-:Y:S02]  /*97e0*/  F2FP.F16.F32.PACK_AB R7, R8, R7 ;  /* 0x000000070807723e */ /* 0x000fe400000000ff */
[----:B------:R-:W-:Y:S02]  /*97f0*/  F2FP.F16.F32.PACK_AB R9, R10, R9 ;  /* 0x000000090a09723e */ /* 0x000fe400000000ff */
[----:B------:R-:W-:Y:S02]  /*9800*/  F2FP.F16.F32.PACK_AB R4, R121, R4 ;  /* 0x000000047904723e */ /* 0x000fe400000000ff */
[----:B------:R-:W-:Y:S02]  /*9810*/  F2FP.F16.F32.PACK_AB R6, R125, R6 ;  /* 0x000000067d06723e */ /* 0x000fe400000000ff */
[----:B------:R-:W-:Y:S02]  /*9820*/  F2FP.F16.F32.PACK_AB R8, R129, R128 ;  /* 0x000000808108723e */ /* 0x000fe400000000ff */
[----:B------:R-:W-:-:S02]  /*9830*/  F2FP.F16.F32.PACK_AB R10, R133, R132 ;  /* 0x00000084850a723e */ /* 0x000fc400000000ff */
[----:B------:R-:W-:Y:S02]  /*9840*/  F2FP.F16.F32.PACK_AB R11, R12, R11 ;  /* 0x0000000b0c0b723e */ /* 0x000fe400000000ff */
[----:B------:R-:W-:Y:S02]  /*9850*/  SEL R21, R21, 0xffffffe0, !P0 ;  /* 0xffffffe015157807 */ /* 0x000fe40004000000 */
[C---:B------:R-:W-:Y:S02]  /*9860*/  LEA R0, R3.reuse, R24, 0x1 ;  /* 0x0000001803007211 */ /* 0x040fe400078e08ff */
[----:B------:R-:W-:Y:S01]  /*9870*/  LEA R53, R3, R28, 0x1 ;  /* 0x0000001c03357211 */ /* 0x000fe200078e08ff */
[----:B------:R-:W-:Y:S06]  /*9880*/  @P1 BRA `(.L_x_70) ;  /* 0x0000000000041947 */ /* 0x000fec0003800000 */
[----:B------:R-:W-:-:S04]  /*9890*/  DEPBAR.LE SB0, 0x1 ;  /* 0x000080400000791a */ /* 0x000fc80000000000 */
.L_x_70:
[----:B------:R-:W-:Y:S05]  /*98a0*/  WARPSYNC.ALL ;  /* 0x0000000000007948 */ /* 0x000fea0003800000 */
[----:B------:R-:W-:Y:S01]  /*98b0*/  BAR.SYNC.DEFER_BLOCKING 0x1, 0x80 ;  /* 0x0042000000007b1d */ /* 0x000fe20000010000 */
[----:B------:R-:W-:Y:S02]  /*98c0*/  IADD3 R3, R0, R21, RZ ;  /* 0x0000001500037210 */ /* 0x000fe40007ffe0ff */
[----:B------:R-:W-:Y:S02]  /*98d0*/  F2FP.F16.F32.PACK_AB R13, R13, R14 ;  /* 0x0000000e0d0d723e */ /* 0x000fe400000000ff */
[----:B------:R-:W-:Y:S01]  /*98e0*/  F2FP.F16.F32.PACK_AB R25, R25, R26 ;  /* 0x0000001a1919723e */ /* 0x000fe200000000ff */
[----:B------:R-:W-:Y:S01]  /*98f0*/  BSSY B0, `(.L_x_71) ;  /* 0x000001e000007945 */ /* 0x000fe20003800000 */
[----:B------:R-:W-:-:S02]  /*9900*/  F2FP.F16.F32.PACK_AB R12, R105, R104 ;  /* 0x00000068690c723e */ /* 0x000fc400000000ff */
[----:B------:R-:W-:Y:S02]  /*9910*/  F2FP.F16.F32.PACK_AB R14, R109, R108 ;  /* 0x0000006c6d0e723e */ /* 0x000fe400000000ff */
[----:B------:R-:W-:Y:S02]  /*9920*/  F2FP.F16.F32.PACK_AB R15, R15, R20 ;  /* 0x000000140f0f723e */ /* 0x000fe400000000ff */
[----:B------:R-:W-:Y:S02]  /*9930*/  F2FP.F16.F32.PACK_AB R24, R113, R112 ;  /* 0x000000707118723e */ /* 0x000fe400000000ff */
[----:B------:R-:W-:Y:S02]  /*9940*/  F2FP.F16.F32.PACK_AB R26, R117, R116 ;  /* 0x00000074751a723e */ /* 0x000fe400000000ff */
[----:B------:R-:W-:Y:S02]  /*9950*/  F2FP.F16.F32.PACK_AB R27, R27, R30 ;  /* 0x0000001e1b1b723e */ /* 0x000fe400000000ff */
[----:B------:R-:W-:Y:S01]  /*9960*/  IADD3 R21, R21, 0x1000, R0 ;  /* 0x0000100015157810 */ /* 0x000fe20007ffe000 */
[----:B------:R1:W-:Y:S04]  /*9970*/  STSM.16.M88.4 [R53+0x20e00], R4 ;  /* 0x020e000435007844 */ /* 0x0003e80000000200 */
[----:B------:R1:W-:Y:S01]  /*9980*/  STSM.16.M88.4 [R3], R8 ;  /* 0x0000000803007844 */ /* 0x0003e20000000200 */
[----:B------:R-:W-:Y:S01]  /*9990*/  @!PT LDS RZ, [RZ] ;  /* 0x00000000fffff984 */ /* 0x000fe20000000800 */
[----:B------:R-:W-:Y:S01]  /*99a0*/  @!PT LDS RZ, [RZ] ;  /* 0x00000000fffff984 */ /* 0x000fe20000000800 */
[----:B------:R-:W-:Y:S01]  /*99b0*/  @!PT LDS RZ, [RZ] ;  /* 0x00000000fffff984 */ /* 0x000fe20000000800 */
[----:B------:R-:W-:Y:S01]  /*99c0*/  @!PT LDS RZ, [RZ] ;  /* 0x00000000fffff984 */ /* 0x000fe20000000800 */
[----:B------:R2:W-:Y:S06]  /*99d0*/  MEMBAR.ALL.CTA ;  /* 0x0000000000007992 */ /* 0x0005ec0000008000 */
[----:B--2---:R-:W2:Y:S02]  /*99e0*/  FENCE.VIEW.ASYNC.S ;  /* 0x00000000000073c6 */ /* 0x004ea40000000000 */
[----:B--2---:R-:W-:Y:S06]  /*99f0*/  BAR.SYNC.DEFER_BLOCKING 0x1, 0x80 ;  /* 0x0042000000007b1d */ /* 0x004fec0000010000 */
[----:B------:R-:W-:Y:S05]  /*9a00*/  @P1 BRA `(.L_x_72) ;  /* 0x0000000000301947 */ /* 0x000fea0003800000 */
[----:B------:R-:W-:Y:S01]  /*9a10*/  R2UR UR40, R28 ;  /* 0x000000001c2872ca */ /* 0x000fe200000e0000 */
[----:B------:R-:W-:Y:S01]  /*9a20*/  ULDC.64 UR8, c[0x0][0x198] ;  /* 0x0000660000087ab9 */ /* 0x000fe20000000a00 */
[----:B------:R-:W-:Y:S02]  /*9a30*/  UIADD3 UR43, -UR47, URZ, URZ ;  /* 0x0000003f2f2b7290 */ /* 0x000fe4000fffe13f */
[----:B------:R-:W-:Y:S01]  /*9a40*/  UIADD3 UR6, UP0, UR8, 0x670, URZ ;  /* 0x0000067008067890 */ /* 0x000fe2000ff1e03f */
[----:B------:R-:W-:Y:S01]  /*9a50*/  ULDC UR4, c[0x0][0xa10] ;  /* 0x0002840000047ab9 */ /* 0x000fe20000000800 */
[----:B------:R-:W-:Y:S01]  /*9a60*/  UMOV UR41, URZ ;  /* 0x0000003f00297c82 */ /* 0x000fe20008000000 */
[----:B------:R-:W-:Y:S02]  /*9a70*/  UIMAD UR43, UR4, UR43, UR58 ;  /* 0x0000002b042b72a4 */ /* 0x000fe4000f8e023a */
[----:B------:R-:W-:-:S04]  /*9a80*/  UIADD3.X UR7, URZ, UR9, URZ, UP0, !UPT ;  /* 0x000000093f077290 */ /* 0x000fc800087fe43f */
[----:B------:R-:W-:-:S09]  /*9a90*/  UIADD3 UR40, UR40, 0x20e00, URZ ;  /* 0x00020e0028287890 */ /* 0x000fd2000fffe03f */
[----:B------:R2:W-:Y:S01]  /*9aa0*/  UTMASTG.4D [UR40], [UR6] ;  /* 0x00000028060073b5 */ /* 0x0005e20008018000 */
[----:B------:R0:W-:Y:S01]  /*9ab0*/  UTMACMDFLUSH ;  /* 0x00000000000079b7 */ /* 0x0001e20000000000 */
[----:B--2---:R-:W-:-:S04]  /*9ac0*/  DEPBAR.LE SB0, 0x1 ;  /* 0x000080400000791a */ /* 0x004fc80000000000 */
.L_x_72:
[----:B------:R-:W-:Y:S05]  /*9ad0*/  BSYNC B0 ;  /* 0x0000000000007941 */ /* 0x000fea0003800000 */
.L_x_71:
[----:B------:R-:W-:Y:S01]  /*9ae0*/  BAR.SYNC.DEFER_BLOCKING 0x1, 0x80 ;  /* 0x0042000000007b1d */ /* 0x000fe20000010000 */
[----:B-1----:R-:W-:Y:S02]  /*9af0*/  F2FP.F16.F32.PACK_AB R5, R29, R32 ;  /* 0x000000201d05723e */ /* 0x002fe400000000ff */
[----:B------:R-:W-:Y:S02]  /*9b00*/  F2FP.F16.F32.PACK_AB R7, R31, R34 ;  /* 0x000000221f07723e */ /* 0x000fe400000000ff */
[----:B------:R-:W-:Y:S01]  /*9b10*/  F2FP.F16.F32.PACK_AB R4, R89, R88 ;  /* 0x000000585904723e */ /* 0x000fe200000000ff */
[----:B------:R-:W-:Y:S01]  /*9b20*/  BSSY B0, `(.L_x_73) ;  /* 0x000001e000007945 */ /* 0x000fe20003800000 */
[----:B------:R-:W-:Y:S02]  /*9b30*/  F2FP.F16.F32.PACK_AB R6, R93, R92 ;  /* 0x0000005c5d06723e */ /* 0x000fe400000000ff */
[----:B------:R-:W-:Y:S02]  /*9b40*/  F2FP.F16.F32.PACK_AB R32, R97, R96 ;  /* 0x000000606120723e */ /* 0x000fe400000000ff */
[----:B------:R-:W-:-:S02]  /*9b50*/  F2FP.F16.F32.PACK_AB R33, R33, R36 ;  /* 0x000000242121723e */ /* 0x000fc400000000ff */
[----:B------:R-:W-:Y:S02]  /*9b60*/  F2FP.F16.F32.PACK_AB R34, R101, R100 ;  /* 0x000000646522723e */ /* 0x000fe400000000ff */
[----:B------:R-:W-:Y:S01]  /*9b70*/  F2FP.F16.F32.PACK_AB R35, R35, R38 ;  /* 0x000000262323723e */ /* 0x000fe200000000ff */
        /* <DEDUP_REMOVED lines=15> */
[----:B------:R-:W-:Y:S01]  /*9c70*/  UMOV UR9, 0x20 ;  /* 0x0000002000097882 */ /* 0x000fe20000000000 */
[----:B------:R-:W-:Y:S02]  /*9c80*/  UIMAD UR11, UR4, UR11, UR58 ;  /* 0x0000000b040b72a4 */ /* 0x000fe4000f8e023a */
[----:B------:R-:W-:Y:S01]  /*9c90*/  UIADD3.X UR7, URZ, UR13, URZ, UP0, !UPT ;  /* 0x0000000d3f077290 */ /* 0x000fe200087fe43f */
[----:B------:R-:W-:-:S03]  /*9ca0*/  UMOV UR10, UR42 ;  /* 0x0000002a000a7c82 */ /* 0x000fc60008000000 */
[----:B------:R-:W-:Y:S01]  /*9cb0*/  UIADD3 UR8, UR8, 0x21e00, URZ ;  /* 0x00021e0008087890 */ /* 0x000fe2000fffe03f */
[----:B------:R-:W-:-:S08]  /*9cc0*/  UMOV UR12, UR44 ;  /* 0x0000002c000c7c82 */ /* 0x000fd00008000000 */
[----:B------:R2:W-:Y:S01]  /*9cd0*/  UTMASTG.4D [UR8], [UR6] ;  /* 0x00000008060073b5 */ /* 0x0005e20008018000 */
[----:B------:R0:W-:Y:S01]  /*9ce0*/  UTMACMDFLUSH ;  /* 0x00000000000079b7 */ /* 0x0001e20000000000 */
[----:B--2---:R-:W-:-:S04]  /*9cf0*/  DEPBAR.LE SB0, 0x1 ;  /* 0x000080400000791a */ /* 0x004fc80000000000 */
.L_x_74:
[----:B------:R-:W-:Y:S05]  /*9d00*/  BSYNC B0 ;  /* 0x0000000000007941 */ /* 0x000fea0003800000 */
.L_x_73:
[----:B------:R-:W-:Y:S01]  /*9d10*/  BAR.SYNC.DEFER_BLOCKING 0x1, 0x80 ;  /* 0x0042000000007b1d */ /* 0x000fe20000010000 */
[----:B------:R-:W-:Y:S02]  /*9d20*/  F2FP.F16.F32.PACK_AB R37, R37, R40 ;  /* 0x000000282525723e */ /* 0x000fe400000000ff */
        /* <DEDUP_REMOVED lines=8> */
[----:B------:R2:W-:Y:S04]  /*9db0*/  STSM.16.M88.4 [R0], R4 ;  /* 0x0000000400007844 */ /* 0x0005e80000000200 */
[----:B------:R2:W-:Y:S01]  /*9dc0*/  STSM.16.M88.4 [R3], R32 ;  /* 0x0000002003007844 */ /* 0x0005e20000000200 */
[----:B------:R-:W-:Y:S01]  /*9dd0*/  @!PT LDS RZ, [RZ] ;  /* 0x00000000fffff984 */ /* 0x000fe20000000800 */
[----:B------:R-:W-:Y:S01]  /*9de0*/  @!PT LDS RZ, [RZ] ;  /* 0x00000000fffff984 */ /* 0x000fe20000000800 */
[----:B------:R-:W-:Y:S01]  /*9df0*/  @!PT LDS RZ, [RZ] ;  /* 0x00000000fffff984 */ /* 0x000fe20000000800 */
[----:B------:R-:W-:Y:S01]  /*9e00*/  @!PT LDS RZ, [RZ] ;  /* 0x00000000fffff984 */ /* 0x000fe20000000800 */
[----:B------:R3:W-:Y:S06]  /*9e10*/  MEMBAR.ALL.CTA ;  /* 0x0000000000007992 */ /* 0x0007ec0000008000 */
[----:B---3--:R-:W3:Y:S02]  /*9e20*/  FENCE.VIEW.ASYNC.S ;  /* 0x00000000000073c6 */ /* 0x008ee40000000000 */
[----:B---3--:R-:W-:Y:S06]  /*9e30*/  BAR.SYNC.DEFER_BLOCKING 0x1, 0x80 ;  /* 0x0042000000007b1d */ /* 0x008fec0000010000 */
        /* <DEDUP_REMOVED lines=14> */
[----:B---3--:R-:W-:-:S04]  /*9f20*/  DEPBAR.LE SB0, 0x1 ;  /* 0x000080400000791a */ /* 0x008fc80000000000 */
.L_x_76:
[----:B------:R-:W-:Y:S05]  /*9f30*/  BSYNC B0 ;  /* 0x0000000000007941 */ /* 0x000fea0003800000 */
.L_x_75:
        /* <DEDUP_REMOVED lines=17> */
[----:B----4-:R-:W4:Y:S02]  /*a050*/  FENCE.VIEW.ASYNC.S ;  /* 0x00000000000073c6 */ /* 0x010f240000000000 */
[----:B----4-:R-:W-:Y:S06]  /*a060*/  BAR.SYNC.DEFER_BLOCKING 0x1, 0x80 ;  /* 0x0042000000007b1d */ /* 0x010fec0000010000 */
        /* <DEDUP_REMOVED lines=14> */
[----:B----4-:R-:W-:-:S04]  /*a150*/  DEPBAR.LE SB0, 0x1 ;  /* 0x000080400000791a */ /* 0x010fc80000000000 */
.L_x_78:
[----:B------:R-:W-:Y:S05]  /*a160*/  BSYNC B0 ;  /* 0x0000000000007941 */ /* 0x000fea0003800000 */
.L_x_77:
[----:B------:R-:W-:Y:S06]  /*a170*/  BAR.SYNC.DEFER_BLOCKING 0x1, 0x80 ;  /* 0x0042000000007b1d */ /* 0x000fec0000010000 */
[----:B------:R-:W-:Y:S01]  /*a180*/  BSSY B0, `(.L_x_79) ;  /* 0x0000018000007945 */ /* 0x000fe20003800000 */
[----:B------:R4:W-:Y:S04]  /*a190*/  STSM.16.M88.4 [R0], R44 ;  /* 0x0000002c00007844 */ /* 0x0009e80000000200 */
[----:B------:R4:W-:Y:S01]  /*a1a0*/  STSM.16.M88.4 [R3], R48 ;  /* 0x0000003003007844 */ /* 0x0009e20000000200 */
[----:B------:R-:W-:Y:S01]  /*a1b0*/  @!PT LDS RZ, [RZ] ;  /* 0x00000000fffff984 */ /* 0x000fe20000000800 */
[----:B------:R-:W-:Y:S01]  /*a1c0*/  @!PT LDS RZ, [RZ] ;  /* 0x00000000fffff984 */ /* 0x000fe20000000800 */
[----:B------:R-:W-:Y:S01]  /*a1d0*/  @!PT LDS RZ, [RZ] ;  /* 0x00000000fffff984 */ /* 0x000fe20000000800 */
[----:B------:R-:W-:Y:S01]  /*a1e0*/  @!PT LDS RZ, [RZ] ;  /* 0x00000000fffff984 */ /* 0x000fe20000000800 */
[----:B------:R5:W-:Y:S06]  /*a1f0*/  MEMBAR.ALL.CTA ;  /* 0x0000000000007992 */ /* 0x000bec0000008000 */
[----:B-----5:R-:W5:Y:S02]  /*a200*/  FENCE.VIEW.ASYNC.S ;  /* 0x00000000000073c6 */ /* 0x020f640000000000 */
[----:B-----5:R-:W-:Y:S06]  /*a210*/  BAR.SYNC.DEFER_BLOCKING 0x1, 0x80 ;  /* 0x0042000000007b1d */ /* 0x020fec0000010000 */
        /* <DEDUP_REMOVED lines=12> */
[----:B------:R1:W-:Y:S02]  /*a2e0*/  UTMASTG.4D [UR8], [UR6] ;  /* 0x00000008060073b5 */ /* 0x0003e40008018000 */
[----:B-1----:R0:W-:Y:S02]  /*a2f0*/  UTMACMDFLUSH ;  /* 0x00000000000079b7 */ /* 0x0021e40000000000 */
.L_x_80:
[----:B------:R-:W-:Y:S05]  /*a300*/  BSYNC B0 ;  /* 0x0000000000007941 */ /* 0x000fea0003800000 */
.L_x_79:
[----:B------:R-:W-:Y:S01]  /*a310*/  ULEA UR4, UR57, 0xfffffff8, 0x3 ;  /* 0xfffffff839047891 */ /* 0x000fe2000f8e183f */
[----:B------:R-:W-:-:S04]  /*a320*/  DEPBAR.LE SB0, 0x0 ;  /* 0x000080000000791a */ /* 0x000fc80000000000 */
[----:B------:R-:W-:Y:S01]  /*a330*/  ULOP3.LUT UR4, UR4, 0x8, URZ, 0xc0, !UPT ;  /* 0x0000000804047892 */ /* 0x000fe2000f8ec03f */
[----:B------:R-:W-:-:S03]  /*a340*/  LOP3.LUT R22, R22, 0x1, RZ, 0x3c, !PT ;  /* 0x0000000116167812 */ /* 0x000fc600078e3cff */
[----:B------:R-:W-:-:S06]  /*a350*/  ULOP3.LUT UR4, UR4, 0x18, URZ, 0x3c, !UPT ;  /* 0x0000001804047892 */ /* 0x000fcc000f8e3c3f */
[----:B-1234-:R-:W-:Y:S01]  /*a360*/  MOV R0, UR4 ;  /* 0x0000000400007c02 */ /* 0x01efe20008000f00 */
[----:B------:R-:W-:Y:S02]  /*a370*/  ULDC UR4, c[0x0][0xc] ;  /* 0x0000030000047ab9 */ /* 0x000fe40000000800 */
[----:B------:R-:W-:Y:S01]  /*a380*/  VIADD R17, R17, UR4 ;  /* 0x0000000411117c36 */ /* 0x000fe20008000000 */
[----:B------:R-:W-:Y:S01]  /*a390*/  ULDC UR4, c[0x0][0xa00] ;  /* 0x0002800000047ab9 */ /* 0x000fe20000000800 */
[----:B------:R1:W-:Y:S03]  /*a3a0*/  SYNCS.ARRIVE.TRANS64.A1T0 RZ, [R0+UR37+0x27490], RZ ;  /* 0x027490ff00ff79a7 */ /* 0x0003e60008100025 */
[----:B------:R-:W-:-:S13]  /*a3b0*/  ISETP.GE.AND P0, PT, R17, UR4, PT ;  /* 0x0000000411007c0c */ /* 0x000fda000bf06270 */
[----:B-1----:R-:W-:Y:S05]  /*a3c0*/  @!P0 BRA `(.L_x_81) ;  /* 0xffffff6800688947 */ /* 0x002fea000383ffff */
[----:B------:R-:W-:Y:S05]  /*a3d0*/  EXIT ;  /* 0x000000000000794d */ /* 0x000fea0003800000 */
.L_x_6:
[----:B------:R-:W-:-:S08]  /*a3e0*/  NOP ;  /* 0x0000000000007918 */ /* 0x000fd00000000000 */
[----:B------:R-:W2:-:S00]  /*a3f0*/  USETMAXREG.DEALLOC.CTAPOOL 0x18 ;  /* 0x00000018000079c8 */ /* 0x000e8000080e0500 */
[----:B------:R-:W-:-:S13]  /*a400*/  PLOP3.LUT P3, PT, PT, PT, UP0, 0x80, 0x0 ;  /* 0x000000000000781c */ /* 0x000fda0003f6f008 */
[----:B--2---:R-:W-:Y:S05]  /*a410*/  @!P3 BRA `(.L_x_82) ;  /* 0x0000000800e4b947 */ /* 0x004fea0003800000 */
[----:B------:R-:W-:-:S13]  /*a420*/  PLOP3.LUT P2, PT, PT, PT, UP1, 0x80, 0x0 ;  /* 0x000000000000781c */ /* 0x000fda0003f4f018 */
[----:B-1----:R-:W-:Y:S05]  /*a430*/  @P2 EXIT ;  /* 0x000000000000294d */ /* 0x002fea0003800000 */
[----:B------:R-:W-:Y:S02]  /*a440*/  ULDC UR4, c[0x0][0xa00] ;  /* 0x0002800000047ab9 */ /* 0x000fe40000000800 */
[----:B------:R-:W-:-:S13]  /*a450*/  ISETP.GE.AND P2, PT, R17, UR4, PT ;  /* 0x0000000411007c0c */ /* 0x000fda000bf46270 */
[----:B------:R-:W-:Y:S05]  /*a460*/  @P2 EXIT ;  /* 0x000000000000294d */ /* 0x000fea0003800000 */
[----:B------:R-:W-:Y:S01]  /*a470*/  LOP3.LUT P2, RZ, R2, 0x1f, RZ, 0xc0, !PT ;  /* 0x0000001f02ff7812 */ /* 0x000fe2000784c0ff */
[----:B------:R-:W-:Y:S01]  /*a480*/  BSSY B0, `(.L_x_83) ;  /* 0x00000b1000007945 */ /* 0x000fe20003800000 */
[----:B------:R-:W-:Y:S01]  /*a490*/  MOV R4, 0x1 ;  /* 0x0000000100047802 */ /* 0x000fe20000000f00 */
[----:B------:R-:W-:Y:S01]  /*a4a0*/  ULOP3.LUT UR22, UR60, 0x2, URZ, 0xfc, !UPT ;  /* 0x000000023c167892 */ /* 0x000fe2000f8efc3f */
[----:B------:R-:W-:Y:S01]  /*a4b0*/  PLOP3.LUT P0, PT, P2, P0, PT, 0x2a, 0x0 ;  /* 0x000000000000781c */ /* 0x000fe20001700572 */
[----:B------:R-:W-:Y:S01]  /*a4c0*/  ULDC UR23, c[0x0][0xc] ;  /* 0x0000030000177ab9 */ /* 0x000fe20000000800 */
[----:B------:R-:W-:Y:S01]  /*a4d0*/  MOV R0, RZ ;  /* 0x000000ff00007202 */ /* 0x000fe20000000f00 */
[----:B------:R-:W-:Y:S01]  /*a4e0*/  ULDC.64 UR20, c[0x0][0x198] ;  /* 0x0000660000147ab9 */ /* 0x000fe20000000a00 */
[----:B------:R-:W-:Y:S01]  /*a4f0*/  MOV R5, 0x1 ;  /* 0x0000000100057802 */ /* 0x000fe20000000f00 */
[----:B------:R-:W-:-:S08]  /*a500*/  ULDC UR24, c[0x0][0xa00] ;  /* 0x0002800000187ab9 */ /* 0x000fd00000000800 */
.L_x_98:
[----:B------:R-:W1:Y:S01]  /*a510*/  LDC R6, c[0x0][0xa04] ;  /* 0x00028100ff067b82 */ /* 0x000e620000000800 */
[----:B------:R-:W-:Y:S01]  /*a520*/  MOV R7, R17 ;  /* 0x0000001100077202 */ /* 0x000fe20000000f00 */
[----:B------:R-:W-:-:S06]  /*a530*/  UMOV UR4, 0xffffffff ;  /* 0xffffffff00047882 */ /* 0x000fcc0000000000 */
[----:B------:R-:W2:Y:S08]  /*a540*/  LDC R10, c[0x0][0xa10] ;  /* 0x00028400ff0a7b82 */ /* 0x000eb00000000800 */
[----:B------:R-:W3:Y:S01]  /*a550*/  LDC R13, c[0x0][0xa1c] ;  /* 0x00028700ff0d7b82 */ /* 0x000ee20000000800 */
[----:B-1----:R-:W-:Y:S02]  /*a560*/  ISETP.NE.AND P2, PT, R6, 0x1, PT ;  /* 0x000000010600780c */ /* 0x002fe40003f45270 */
[----:B--2---:R-:W-:-:S11]  /*a570*/  ISETP.NE.AND P3, PT, R10, 0x1, PT ;  /* 0x000000010a00780c */ /* 0x004fd60003f65270 */
[----:B------:R-:W1:Y:S01]  /*a580*/  @P2 LDC.64 R8, c[0x0][0xa08] ;  /* 0x00028200ff082b82 */ /* 0x000e620000000a00 */
[----:B---3--:R-:W-:-:S07]  /*a590*/  ISETP.NE.AND P4, PT, R13, 0x1, PT ;  /* 0x000000010d00780c */ /* 0x008fce0003f85270 */
[----:B------:R-:W2:Y:S08]  /*a5a0*/  @P3 LDC R12, c[0x0][0xa14] ;  /* 0x00028500ff0c3b82 */ /* 0x000eb00000000800 */
[----:B------:R-:W3:Y:S08]  /*a5b0*/  @P3 LDC R11, c[0x0][0xa18] ;  /* 0x00028600ff0b3b82 */ /* 0x000ef00000000800 */
[----:B------:R-:W4:Y:S01]  /*a5c0*/  @P4 LDC.64 R2, c[0x0][0xa20] ;  /* 0x00028800ff024b82 */ /* 0x000f220000000a00 */
[----:B-1----:R-:W-:-:S05]  /*a5d0*/  @P2 IMAD.HI.U32 R8, R17, R8, RZ ;  /* 0x0000000811082227 */ /* 0x002fca00078e00ff */
[----:B------:R-:W-:-:S05]  /*a5e0*/  @P2 SHF.R.U32.HI R7, RZ, R9, R8 ;  /* 0x00000009ff072219 */ /* 0x000fca0000011608 */
[----:B--2---:R-:W-:-:S04]  /*a5f0*/  @P3 IMAD.HI.U32 R8, R7, R12, RZ ;  /* 0x0000000c07083227 */ /* 0x004fc800078e00ff */
[----:B------:R-:W-:Y:S01]  /*a600*/  IMAD.MOV.U32 R9, RZ, RZ, R7 ;  /* 0x000000ffff097224 */ /* 0x000fe200078e0007 */
[----:B---3--:R-:W-:-:S05]  /*a610*/  @P3 SHF.R.U32.HI R9, RZ, R11, R8 ;  /* 0x0000000bff093219 */ /* 0x008fca0000011608 */
[----:B----4-:R-:W-:Y:S01]  /*a620*/  @P4 IMAD.HI.U32 R8, R9, R2, RZ ;  /* 0x0000000209084227 */ /* 0x010fe200078e00ff */
[----:B------:R-:W-:-:S04]  /*a630*/  MOV R2, R9 ;  /* 0x0000000900027202 */ /* 0x000fc80000000f00 */
[----:B------:R-:W-:Y:S02]  /*a640*/  @P4 SHF.R.U32.HI R2, RZ, R3, R8 ;  /* 0x00000003ff024219 */ /* 0x000fe40000011608 */
[----:B------:R-:W-:Y:S02]  /*a650*/  IADD3 R3, -R9, RZ, RZ ;  /* 0x000000ff09037210 */ /* 0x000fe40007ffe1ff */
[----:B------:R-:W-:-:S03]  /*a660*/  IADD3 R2, -R2, RZ, RZ ;  /* 0x000000ff02027210 */ /* 0x000fc60007ffe1ff */
[----:B------:R-:W-:Y:S02]  /*a670*/  IMAD R10, R10, R3, R7 ;  /* 0x000000030a0a7224 */ /* 0x000fe400078e0207 */
[----:B------:R-:W-:Y:S01]  /*a680*/  IMAD R2, R13, R2, R9 ;  /* 0x000000020d027224 */ /* 0x000fe200078e0209 */
[----:B------:R-:W-:Y:S06]  /*a690*/  BRA.DIV UR4, `(.L_x_84) ;  /* 0x0000001e04fc7947 */ /* 0x000fec000b800000 */
[----:B------:R-:W-:-:S13]  /*a6a0*/  ELECT P6, URZ, PT ;  /* 0x00000000003f782f */ /* 0x000fda00038c0000 */
.L_x_136:
[----:B------:R-:W-:Y:S01]  /*a6b0*/  IADD3 R3, -R7, RZ, RZ ;  /* 0x000000ff07037210 */ /* 0x000fe20007ffe1ff */
[----:B------:R-:W-:Y:S04]  /*a6c0*/  BSSY B1, `(.L_x_85) ;  /* 0x000003f000017945 */ /* 0x000fe80003800000 */
[----:B------:R-:W-:Y:S01]  /*a6d0*/  IMAD R3, R6, R3, R17 ;  /* 0x0000000306037224 */ /* 0x000fe200078e0211 */
[----:B------:R-:W-:-:S03]  /*a6e0*/  MOV R6, RZ ;  /* 0x000000ff00067202 */ /* 0x000fc60000000f00 */
[----:B------:R-:W-:Y:S01]  /*a6f0*/  IMAD.SHL.U32 R3, R3, 0x80, RZ ;  /* 0x0000008003037824 */ /* 0x000fe200078e00ff */
[----:B------:R-:W-:Y:S06]  /*a700*/  @!P6 BRA `(.L_x_86) ;  /* 0x0000000000e8e947 */ /* 0x000fec0003800000 */
[----:B------:R-:W1:Y:S01]  /*a710*/  S2R R7, SR_CgaCtaId ;  /* 0x0000000000077919 */ /* 0x000e620000008800 */
[----:B------:R-:W-:-:S04]  /*a720*/  MOV R6, 0x400 ;  /* 0x0000040000067802 */ /* 0x000fc80000000f00 */
[----:B-1----:R-:W-:Y:S02]  /*a730*/  LEA R9, R7, R6, 0x18 ;  /* 0x0000000607097211 */ /* 0x002fe400078ec0ff */
[----:B------:R-:W-:Y:S02]  /*a740*/  SHF.L.U32 R6, R5, 0x1f, RZ ;  /* 0x0000001f05067819 */ /* 0x000fe400000006ff */
[----:B------:R-:W-:-:S04]  /*a750*/  LEA R7, R0, R9, 0x3 ;  /* 0x0000000900077211 */ /* 0x000fc800078e18ff */
[----:B------:R-:W1:Y:S02]  /*a760*/  SYNCS.PHASECHK.TRANS64.TRYWAIT P2, [R7+URZ+0x27460], R6 ;  /* 0x02746006070075a7 */ /* 0x000e64000804017f */
[----:B-1----:R-:W-:Y:S05]  /*a770*/  @!P2 BRA `(.L_x_87) ;  /* 0x0000001c00e4a947 */ /* 0x002fea0003800000 */
.L_x_137:
[----:B------:R-:W-:Y:S01]  /*a780*/  UPRMT UR4, UR22, 0x9910, URZ ;  /* 0x0000991016047896 */ /* 0x000fe2000800003f */
[----:B-1----:R-:W-:-:S03]  /*a790*/  @P1 MOV R6, 0x5000 ;  /* 0x0000500000061802 */ /* 0x002fc60000000f00 */
[----:B------:R-:W-:Y:S01]  /*a7a0*/  UISETP.NE.AND UP0, UPT, UR4, 0x2, UPT ;  /* 0x000000020400788c */ /* 0x000fe2000bf05270 */
[----:B------:R1:W-:Y:S05]  /*a7b0*/  @P1 SYNCS.ARRIVE.TRANS64 RZ, [R7+URZ+0x27450], R6 ;  /* 0x0274500607ff19a7 */ /* 0x0003ea000800003f */
[----:B------:R-:W-:-:S13]  /*a7c0*/  PLOP3.LUT P2, PT, PT, PT, UP0, 0x80, 0x0 ;  /* 0x000000000000781c */ /* 0x000fda0003f4f008 */
[----:B-1----:R-:W-:Y:S05]  /*a7d0*/  @P2 BRA `(.L_x_88) ;  /* 0x0000000000042947 */ /* 0x002fea0003800000 */
[----:B------:R-:W-:Y:S01]  /*a7e0*/  BPT.TRAP 0x1 ;  /* 0x000000040000795c */ /* 0x000fe20000300000 */
.L_x_88:
[----:B------:R-:W-:Y:S05]  /*a7f0*/  @P0 BRA `(.L_x_89) ;  /* 0x0000000000040947 */ /* 0x000fea0003800000 */
[----:B------:R-:W-:Y:S01]  /*a800*/  BPT.TRAP 0x1 ;  /* 0x000000040000795c */ /* 0x000fe20000300000 */
.L_x_89:
[----:B------:R-:W-:Y:S01]  /*a810*/  R2UR UR5, R9 ;  /* 0x00000000090572ca */ /* 0x000fe200000e0000 */
[----:B------:R-:W-:Y:S01]  /*a820*/  UIADD3 UR4, UP0, UR20, 0xf0, URZ ;  /* 0x000000f014047890 */ /* 0x000fe2000ff1e03f */
[----:B------:R-:W-:Y:S01]  /*a830*/  R2UR UR14, R0 ;  /* 0x00000000000e72ca */ /* 0x000fe200000e0000 */
[----:B------:R-:W-:Y:S01]  /*a840*/  UMOV UR10, URZ ;  /* 0x0000003f000a7c82 */ /* 0x000fe20008000000 */
[----:B------:R-:W-:Y:S01]  /*a850*/  R2UR UR9, R7 ;  /* 0x00000000070972ca */ /* 0x000fe200000e0000 */
[----:B------:R-:W-:Y:S01]  /*a860*/  UMOV UR6, 0x0 ;  /* 0x0000000000067882 */ /* 0x000fe20000000000 */
[----:B------:R-:W-:Y:S01]  /*a870*/  R2UR UR11, R3 ;  /* 0x00000000030b72ca */ /* 0x000fe200000e0000 */
[----:B------:R-:W-:Y:S01]  /*a880*/  UMOV UR7, 0x10000000 ;  /* 0x1000000000077882 */ /* 0x000fe20000000000 */
[----:B------:R-:W-:Y:S01]  /*a890*/  R2UR UR12, R10 ;  /* 0x000000000a0c72ca */ /* 0x000fe200000e0000 */
[----:B------:R-:W-:Y:S01]  /*a8a0*/  UMOV UR16, 0x20 ;  /* 0x0000002000107882 */ /* 0x000fe20000000000 */
[----:B------:R-:W-:Y:S01]  /*a8b0*/  R2UR UR13, R2 ;  /* 0x00000000020d72ca */ /* 0x000fe200000e0000 */
[----:B------:R-:W-:Y:S01]  /*a8c0*/  UMOV UR18, 0x40 ;  /* 0x0000004000127882 */ /* 0x000fe20000000000 */
[----:B------:R-:W-:-:S03]  /*a8d0*/  IADD3 R0, R0, 0x1, RZ ;  /* 0x0000000100007810 */ /* 0x000fc60007ffe0ff */
[----:B------:R-:W-:Y:S01]  /*a8e0*/  UIMAD UR14, UR14, 0x5000, UR5 ;  /* 0x000050000e0e78a4 */ /* 0x000fe2000f8e0205 */
[C---:B------:R-:W-:Y:S01]  /*a8f0*/  ISETP.NE.AND P2, PT, R0.reuse, 0x2, PT ;  /* 0x000000020000780c */ /* 0x040fe20003f45270 */
[----:B------:R-:W-:Y:S02]  /*a900*/  UIADD3 UR9, UR9, 0x27450, URZ ;  /* 0x0002745009097890 */ /* 0x000fe4000fffe03f */
[----:B------:R-:W-:Y:S01]  /*a910*/  UIADD3.X UR5, URZ, UR21, URZ, UP0, !UPT ;  /* 0x000000153f057290 */ /* 0x000fe200087fe43f */
[----:B------:R-:W-:Y:S01]  /*a920*/  SEL R6, RZ, 0x1, P2 ;  /* 0x00000001ff067807 */ /* 0x000fe20001000000 */
[----:B------:R-:W-:Y:S01]  /*a930*/  UIADD3 UR15, UR14, 0x1000, URZ ;  /* 0x000010000e0f7890 */ /* 0x000fe2000fffe03f */
[----:B------:R-:W-:Y:S01]  /*a940*/  SEL R0, R0, RZ, P2 ;  /* 0x000000ff00007207 */ /* 0x000fe20001000000 */
[----:B------:R-:W-:Y:S01]  /*a950*/  UIADD3 UR17, UR14, 0x2000, URZ ;  /* 0x000020000e117890 */ /* 0x000fe2000fffe03f */
[----:B------:R-:W-:Y:S01]  /*a960*/  LOP3.LUT R5, R5, R6, RZ, 0x3c, !PT ;  /* 0x0000000605057212 */ /* 0x000fe200078e3cff */
[----:B------:R-:W-:Y:S01]  /*a970*/  UMOV UR8, UR14 ;  /* 0x0000000e00087c82 */ /* 0x000fe20008000000 */
[----:B------:R-:W-:Y:S01]  /*a980*/  UIADD3 UR19, UR14, 0x3000, URZ ;  /* 0x000030000e137890 */ /* 0x000fe2000fffe03f */
[----:B------:R-:W-:Y:S01]  /*a990*/  IMAD.MOV.U32 R6, RZ, RZ, 0x40 ;  /* 0x00000040ff067424 */ /* 0x000fe200078e00ff */
[----:B------:R1:W-:Y:S02]  /*a9a0*/  UTMALDG.4D [UR8], [UR4], desc[UR6] ;  /* 0x00000608040075b4 */ /* 0x0003e40008019000 */
[----:B-1----:R-:W-:Y:S01]  /*a9b0*/  UMOV UR8, UR15 ;  /* 0x0000000f00087c82 */ /* 0x002fe20008000000 */
[----:B------:R-:W-:Y:S01]  /*a9c0*/  UMOV UR10, UR16 ;  /* 0x00000010000a7c82 */ /* 0x000fe20008000000 */
[----:B------:R-:W-:Y:S01]  /*a9d0*/  UIADD3 UR15, UR14, 0x4000, URZ ;  /* 0x000040000e0f7890 */ /* 0x000fe2000fffe03f */
[----:B------:R1:W-:Y:S02]  /*a9e0*/  UTMALDG.4D [UR8], [UR4], desc[UR6] ;  /* 0x00000608040075b4 */ /* 0x0003e40008019000 */
[----:B------:R-:W-:Y:S01]  /*a9f0*/  UMOV UR14, 0x60 ;  /* 0x00000060000e7882 */ /* 0x000fe20000000000 */
[----:B-1----:R-:W-:Y:S01]  /*aa00*/  UMOV UR8, UR17 ;  /* 0x0000001100087c82 */ /* 0x002fe20008000000 */
[----:B------:R-:W-:-:S02]  /*aa10*/  UMOV UR10, UR18 ;  /* 0x00000012000a7c82 */ /* 0x000fc40008000000 */
[----:B------:R1:W-:Y:S02]  /*aa20*/  UTMALDG.4D [UR8], [UR4], desc[UR6] ;  /* 0x00000608040075b4 */ /* 0x0003e40008019000 */
[----:B-1----:R-:W-:Y:S01]  /*aa30*/  UMOV UR8, UR19 ;  /* 0x0000001300087c82 */ /* 0x002fe20008000000 */
[----:B------:R-:W-:Y:S01]  /*aa40*/  UMOV UR10, UR14 ;  /* 0x0000000e000a7c82 */ /* 0x000fe20008000000 */
[----:B------:R-:W-:Y:S01]  /*aa50*/  UMOV UR14, 0x80 ;  /* 0x00000080000e7882 */ /* 0x000fe20000000000 */
[----:B------:R1:W-:Y:S02]  /*aa60*/  UTMALDG.4D [UR8], [UR4], desc[UR6] ;  /* 0x00000608040075b4 */ /* 0x0003e40008019000 */
[----:B-1----:R-:W-:Y:S01]  /*aa70*/  UMOV UR8, UR15 ;  /* 0x0000000f00087c82 */ /* 0x002fe20008000000 */
[----:B------:R-:W-:Y:S02]  /*aa80*/  UMOV UR10, UR14 ;  /* 0x0000000e000a7c82 */ /* 0x000fe40008000000 */
[----:B------:R1:W-:Y:S02]  /*aa90*/  UTMALDG.4D [UR8], [UR4], desc[UR6] ;  /* 0x00000608040075b4 */ /* 0x0003e40008019000 */
[----:B-1----:R-:W-:Y:S01]  /*aaa0*/  NOP ;  /* 0x0000000000007918 */ /* 0x002fe20000000000 */
.L_x_86:
[----:B------:R-:W-:Y:S05]  /*aab0*/  BSYNC B1 ;  /* 0x0000000000017941 */ /* 0x000fea0003800000 */
.L_x_85:
[----:B------:R-:W-:Y:S01]  /*aac0*/  LOP3.LUT P2, RZ, R4, 0xff, RZ, 0xc0, !PT ;  /* 0x000000ff04ff7812 */ /* 0x000fe2000784c0ff */
[----:B------:R-:W-:-:S12]  /*aad0*/  BSSY B1, `(.L_x_90) ;  /* 0x0000009000017945 */ /* 0x000fd80003800000 */
[----:B------:R-:W-:Y:S05]  /*aae0*/  @!P2 BRA `(.L_x_91) ;  /* 0x00000000001ca947 */ /* 0x000fea0003800000 */
[----:B------:R-:W1:Y:S01]  /*aaf0*/  S2R R7, SR_CgaCtaId ;  /* 0x0000000000077919 */ /* 0x000e620000008800 */
[----:B------:R-:W-:-:S04]  /*ab00*/  MOV R4, 0x400 ;  /* 0x0000040000047802 */ /* 0x000fc80000000f00 */
[----:B-1----:R-:W-:Y:S02]  /*ab10*/  LEA R7, R7, R4, 0x18 ;  /* 0x0000000407077211 */ /* 0x002fe400078ec0ff */
[----:B------:R-:W-:Y:S02]  /*ab20*/  SHF.L.U32 R4, RZ, 0x1f, RZ ;  /* 0x0000001fff047819 */ /* 0x000fe400000006ff */
[----:B------:R1:W-:Y:S02]  /*ab30*/  SYNCS.ARRIVE.TRANS64.A1T0 RZ, [R7+URZ+0x274b0], RZ ;  /* 0x0274b0ff07ff79a7 */ /* 0x0003e4000810003f */
[----:B------:R-:W2:Y:S02]  /*ab40*/  SYNCS.PHASECHK.TRANS64.TRYWAIT P2, [R7+URZ+0x274b0], R4 ;  /* 0x0274b004070075a7 */ /* 0x000ea4000804017f */
[----:B-12---:R-:W-:Y:S05]  /*ab50*/  @!P2 BRA `(.L_x_92) ;  /* 0x0000001c0000a947 */ /* 0x006fea0003800000 */
.L_x_91:
[----:B------:R-:W-:Y:S05]  /*ab60*/  BSYNC B1 ;  /* 0x0000000000017941 */ /* 0x000fea0003800000 */
.L_x_90:
[----:B------:R-:W-:Y:S04]  /*ab70*/  BSSY B1, `(.L_x_93) ;  /* 0x000003d000017945 */ /* 0x000fe80003800000 */
[----:B------:R-:W-:Y:S05]  /*ab80*/  @!P6 BRA `(.L_x_94) ;  /* 0x0000000000ece947 */ /* 0x000fea0003800000 */
[----:B-1----:R-:W1:Y:S01]  /*ab90*/  S2R R7, SR_CgaCtaId ;  /* 0x0000000000077919 */ /* 0x002e620000008800 */
[----:B------:R-:W-:Y:S02]  /*aba0*/  MOV R4, 0x400 ;  /* 0x0000040000047802 */ /* 0x000fe40000000f00 */
[----:B------:R-:W-:Y:S02]  /*abb0*/  SHF.L.U32 R9, R5, 0x1f, RZ ;  /* 0x0000001f05097819 */ /* 0x000fe400000006ff */
[----:B-1----:R-:W-:-:S04]  /*abc0*/  LEA R7, R7, R4, 0x18 ;  /* 0x0000000407077211 */ /* 0x002fc800078ec0ff */
[----:B------:R-:W-:-:S04]  /*abd0*/  LEA R4, R0, R7, 0x3 ;  /* 0x0000000700047211 */ /* 0x000fc800078e18ff */
[----:B------:R-:W1:Y:S02]  /*abe0*/  SYNCS.PHASECHK.TRANS64.TRYWAIT P2, [R4+URZ+0x27460], R9 ;  /* 0x02746009040075a7 */ /* 0x000e64000804017f */
[----:B-1----:R-:W-:Y:S05]  /*abf0*/  @!P2 BRA `(.L_x_95) ;  /* 0x0000001800eca947 */ /* 0x002fea0003800000 */
.L_x_138:
[----:B------:R-:W-:Y:S01]  /*ac00*/  UPRMT UR4, UR22, 0x9910, URZ ;  /* 0x0000991016047896 */ /* 0x000fe2000800003f */
[----:B-1----:R-:W-:-:S03]  /*ac10*/  @P1 MOV R9, 0x5000 ;  /* 0x0000500000091802 */ /* 0x002fc60000000f00 */
[----:B------:R-:W-:Y:S01]  /*ac20*/  UISETP.NE.AND UP0, UPT, UR4, 0x2, UPT ;  /* 0x000000020400788c */ /* 0x000fe2000bf05270 */
[----:B------:R1:W-:Y:S05]  /*ac30*/  @P1 SYNCS.ARRIVE.TRANS64 RZ, [R4+URZ+0x27450], R9 ;  /* 0x0274500904ff19a7 */ /* 0x0003ea000800003f */
[----:B------:R-:W-:-:S13]  /*ac40*/  PLOP3.LUT P2, PT, PT, PT, UP0, 0x80, 0x0 ;  /* 0x000000000000781c */ /* 0x000fda0003f4f008 */
[----:B-1----:R-:W-:Y:S05]  /*ac50*/  @P2 BRA `(.L_x_96) ;  /* 0x0000000000042947 */ /* 0x002fea0003800000 */
[----:B------:R-:W-:Y:S01]  /*ac60*/  BPT.TRAP 0x1 ;  /* 0x000000040000795c */ /* 0x000fe20000300000 */
.L_x_96:
[----:B------:R-:W-:Y:S05]  /*ac70*/  @P0 BRA `(.L_x_97) ;  /* 0x0000000000040947 */ /* 0x000fea0003800000 */
[----:B------:R-:W-:Y:S01]  /*ac80*/  BPT.TRAP 0x1 ;  /* 0x000000040000795c */ /* 0x000fe20000300000 */
.L_x_97:
        /* <DEDUP_REMOVED lines=12> */
[----:B------:R-:W-:-:S02]  /*ad50*/  R2UR UR13, R2 ;  /* 0x00000000020d72ca */ /* 0x000fc400000e0000 */
[----:B------:R-:W-:Y:S01]  /*ad60*/  IADD3 R0, R0, 0x1, RZ ;  /* 0x0000000100007810 */ /* 0x000fe20007ffe0ff */
[----:B------:R-:W-:Y:S02]  /*ad70*/  UIMAD UR14, UR14, 0x5000, UR5 ;  /* 0x000050000e0e78a4 */ /* 0x000fe4000f8e0205 */
[----:B------:R-:W-:Y:S01]  /*ad80*/  UIADD3.X UR5, URZ, UR21, URZ, UP0, !UPT ;  /* 0x000000153f057290 */ /* 0x000fe200087fe43f */
[C---:B------:R-:W-:Y:S01]  /*ad90*/  ISETP.NE.AND P2, PT, R0.reuse, 0x2, PT ;  /* 0x000000020000780c */ /* 0x040fe20003f45270 */
[----:B------:R-:W-:Y:S02]  /*ada0*/  UIADD3 UR11, UR11, UR8, URZ ;  /* 0x000000080b0b7290 */ /* 0x000fe4000fffe03f */
[----:B------:R-:W-:Y:S01]  /*adb0*/  UIADD3 UR9, UR9, 0x27450, URZ ;  /* 0x0002745009097890 */ /* 0x000fe2000fffe03f */
[----:B------:R-:W-:Y:S01]  /*adc0*/  SEL R2, RZ, 0x1, P2 ;  /* 0x00000001ff027807 */ /* 0x000fe20001000000 */
[----:B------:R-:W-:Y:S01]  /*add0*/  UIADD3 UR15, UR14, 0x1000, URZ ;  /* 0x000010000e0f7890 */ /* 0x000fe2000fffe03f */
[----:B------:R-:W-:Y:S01]  /*ade0*/  SEL R0, R0, RZ, P2 ;  /* 0x000000ff00007207 */ /* 0x000fe20001000000 */
[----:B------:R-:W-:Y:S01]  /*adf0*/  UIADD3 UR17, UR14, 0x2000, URZ ;  /* 0x000020000e117890 */ /* 0x000fe2000fffe03f */
[----:B------:R-:W-:Y:S01]  /*ae00*/  LOP3.LUT R5, R5, R2, RZ, 0x3c, !PT ;  /* 0x0000000205057212 */ /* 0x000fe200078e3cff */
[----:B------:R-:W-:Y:S01]  /*ae10*/  UMOV UR8, UR14 ;  /* 0x0000000e00087c82 */ /* 0x000fe20008000000 */
[----:B------:R-:W-:-:S02]  /*ae20*/  UIADD3 UR19, UR14, 0x3000, URZ ;  /* 0x000030000e137890 */ /* 0x000fc4000fffe03f */
[----:B------:R1:W-:Y:S02]  /*ae30*/  UTMALDG.4D [UR8], [UR4], desc[UR6] ;  /* 0x00000608040075b4 */ /* 0x0003e40008019000 */
[----:B-1----:R-:W-:Y:S01]  /*ae40*/  UMOV UR8, UR15 ;  /* 0x0000000f00087c82 */ /* 0x002fe20008000000 */
[----:B------:R-:W-:Y:S01]  /*ae50*/  UMOV UR10, UR16 ;  /* 0x00000010000a7c82 */ /* 0x000fe20008000000 */
[----:B------:R-:W-:Y:S01]  /*ae60*/  UIADD3 UR15, UR14, 0x4000, URZ ;  /* 0x000040000e0f7890 */ /* 0x000fe2000fffe03f */
[----:B------:R1:W-:Y:S02]  /*ae70*/  UTMALDG.4D [UR8], [UR4], desc[UR6] ;  /* 0x00000608040075b4 */ /* 0x0003e40008019000 */
[----:B------:R-:W-:Y:S01]  /*ae80*/  UMOV UR14, 0x60 ;  /* 0x00000060000e7882 */ /* 0x000fe20000000000 */
[----:B-1----:R-:W-:Y:S01]  /*ae90*/  UMOV UR8, UR17 ;  /* 0x0000001100087c82 */ /* 0x002fe20008000000 */
[----:B------:R-:W-:Y:S02]  /*aea0*/  UMOV UR10, UR18 ;  /* 0x00000012000a7c82 */ /* 0x000fe40008000000 */
[----:B------:R1:W-:Y:S02]  /*aeb0*/  UTMALDG.4D [UR8], [UR4], desc[UR6] ;  /* 0x00000608040075b4 */ /* 0x0003e40008019000 */
[----:B-1----:R-:W-:Y:S01]  /*aec0*/  UMOV UR8, UR19 ;  /* 0x0000001300087c82 */ /* 0x002fe20008000000 */
[----:B------:R-:W-:Y:S01]  /*aed0*/  UMOV UR10, UR14 ;  /* 0x0000000e000a7c82 */ /* 0x000fe20008000000 */
[----:B------:R-:W-:Y:S01]  /*aee0*/  UMOV UR14, 0x80 ;  /* 0x00000080000e7882 */ /* 0x000fe20000000000 */
[----:B------:R1:W-:Y:S02]  /*aef0*/  UTMALDG.4D [UR8], [UR4], desc[UR6] ;  /* 0x00000608040075b4 */ /* 0x0003e40008019000 */
[----:B-1----:R-:W-:Y:S01]  /*af00*/  UMOV UR8, UR15 ;  /* 0x0000000f00087c82 */ /* 0x002fe20008000000 */
[----:B------:R-:W-:-:S02]  /*af10*/  UMOV UR10, UR14 ;  /* 0x0000000e000a7c82 */ /* 0x000fc40008000000 */
[----:B------:R2:W-:Y:S02]  /*af20*/  UTMALDG.4D [UR8], [UR4], desc[UR6] ;  /* 0x00000608040075b4 */ /* 0x0005e40008019000 */
[----:B--2---:R-:W-:Y:S01]  /*af30*/  NOP ;  /* 0x0000000000007918 */ /* 0x004fe20000000000 */
.L_x_94:
[----:B------:R-:W-:Y:S05]  /*af40*/  BSYNC B1 ;  /* 0x0000000000017941 */ /* 0x000fea0003800000 */
.L_x_93:
[----:B------:R-:W-:Y:S02]  /*af50*/  IADD3 R17, R17, UR23, RZ ;  /* 0x0000001711117c10 */ /* 0x000fe4000fffe0ff */
[----:B-1----:R-:W-:Y:S02]  /*af60*/  PRMT R4, RZ, 0x7610, R4 ;  /* 0x00007610ff047816 */ /* 0x002fe40000000004 */
[----:B------:R-:W-:-:S13]  /*af70*/  ISETP.GE.AND P2, PT, R17, UR24, PT ;  /* 0x0000001811007c0c */ /* 0x000fda000bf46270 */
[----:B------:R-:W-:Y:S05]  /*af80*/  @!P2 BRA `(.L_x_98) ;  /* 0xfffffff40060a947 */ /* 0x000fea000383ffff */
[----:B------:R-:W-:Y:S05]  /*af90*/  BSYNC B0 ;  /* 0x0000000000007941 */ /* 0x000fea0003800000 */
.L_x_83:
[----:B------:R-:W-:Y:S05]  /*afa0*/  EXIT ;  /* 0x000000000000794d */ /* 0x000fea0003800000 */
.L_x_82:
[----:B-1----:R-:W-:Y:S02]  /*afb0*/  ULDC UR4, c[0x0][0xa00] ;  /* 0x0002800000047ab9 */ /* 0x002fe40000000800 */
[----:B------:R-:W-:-:S13]  /*afc0*/  ISETP.GE.AND P0, PT, R17, UR4, PT ;  /* 0x0000000411007c0c */ /* 0x000fda000bf06270 */
[----:B------:R-:W-:Y:S05]  /*afd0*/  @P0 EXIT ;  /* 0x000000000000094d */ /* 0x000fea0003800000 */
[----:B------:R-:W-:Y:S01]  /*afe0*/  LOP3.LUT P0, RZ, R2, 0x1f, RZ, 0xc0, !PT ;  /* 0x0000001f02ff7812 */ /* 0x000fe2000780c0ff */
[----:B------:R-:W-:Y:S01]  /*aff0*/  BSSY B0, `(.L_x_99) ;  /* 0x0000132000007945 */ /* 0x000fe20003800000 */
[----:B------:R-:W-:Y:S01]  /*b000*/  IMAD.MOV.U32 R4, RZ, RZ, 0x1 ;  /* 0x00000001ff047424 */ /* 0x000fe200078e00ff */
[----:B------:R-:W-:Y:S01]  /*b010*/  MOV R5, RZ ;  /* 0x000000ff00057202 */ /* 0x000fe20000000f00 */
[----:B------:R-:W-:Y:S01]  /*b020*/  ULOP3.LUT UR22, UR61, 0x2, URZ, 0xfc, !UPT ;  /* 0x000000023d167892 */ /* 0x000fe2000f8efc3f */
[----:B------:R-:W-:Y:S01]  /*b030*/  PLOP3.LUT P0, PT, P0, P2, PT, 0x2a, 0x0 ;  /* 0x000000000000781c */ /* 0x000fe20000704572 */
[----:B------:R-:W-:Y:S01]  /*b040*/  ULDC.64 UR16, c[0x0][0x198] ;  /* 0x0000660000107ab9 */ /* 0x000fe20000000a00 */
[----:B------:R-:W-:Y:S01]  /*b050*/  MOV R0, 0x1 ;  /* 0x0000000100007802 */ /* 0x000fe20000000f00 */
[----:B------:R-:W-:-:S10]  /*b060*/  ULDC UR23, c[0x0][0xc] ;  /* 0x0000030000177ab9 */ /* 0x000fd40000000800 */
.L_x_126:
[----:B------:R-:W1:Y:S01]  /*b070*/  LDC R2, c[0x0][0xa04] ;  /* 0x00028100ff027b82 */ /* 0x000e620000000800 */
[----:B------:R-:W-:-:S07]  /*b080*/  UMOV UR4, 0xffffffff ;  /* 0xffffffff00047882 */ /* 0x000fce0000000000 */
        /* <DEDUP_REMOVED lines=9> */
[----:B-1----:R-:W-:Y:S01]  /*b120*/  @P3 IMAD.HI.U32 R10, R17, R6, RZ ;  /* 0x00000006110a3227 */ /* 0x002fe200078e00ff */
[----:B------:R-:W-:-:S04]  /*b130*/  MOV R6, R17 ;  /* 0x0000001100067202 */ /* 0x000fc80000000f00 */
[----:B------:R-:W-:-:S04]  /*b140*/  @P3 SHF.R.U32.HI R6, RZ, R7, R10 ;  /* 0x00000007ff063219 */ /* 0x000fc8000001160a */
[----:B------:R-:W-:Y:S01]  /*b150*/  MOV R7, R6 ;  /* 0x0000000600077202 */ /* 0x000fe20000000f00 */
[----:B--2---:R-:W-:-:S05]  /*b160*/  @P4 IMAD.HI.U32 R9, R6, R9, RZ ;  /* 0x0000000906094227 */ /* 0x004fca00078e00ff */
[----:B---3--:R-:W-:-:S05]  /*b170*/  @P4 SHF.R.U32.HI R7, RZ, R12, R9 ;  /* 0x0000000cff074219 */ /* 0x008fca0000011609 */
[----:B------:R-:W-:Y:S02]  /*b180*/  IMAD.MOV.U32 R9, RZ, RZ, R7 ;  /* 0x000000ffff097224 */ /* 0x000fe400078e0007 */
[----:B----4-:R-:W-:-:S05]  /*b190*/  @P5 IMAD.HI.U32 R2, R7, R2, RZ ;  /* 0x0000000207025227 */ /* 0x010fca00078e00ff */
[----:B------:R-:W-:Y:S02]  /*b1a0*/  @P5 SHF.R.U32.HI R9, RZ, R3, R2 ;  /* 0x00000003ff095219 */ /* 0x000fe40000011602 */
[----:B------:R-:W-:-:S05]  /*b1b0*/  IADD3 R3, -R7, RZ, RZ ;  /* 0x000000ff07037210 */ /* 0x000fca0007ffe1ff */
[----:B------:R-:W-:Y:S01]  /*b1c0*/  IMAD R2, R11, R3, R6 ;  /* 0x000000030b027224 */ /* 0x000fe200078e0206 */
[----:B------:R-:W-:-:S05]  /*b1d0*/  IADD3 R3, -R9, RZ, RZ ;  /* 0x000000ff09037210 */ /* 0x000fca0007ffe1ff */
[----:B------:R-:W-:Y:S01]  /*b1e0*/  IMAD R3, R8, R3, R7 ;  /* 0x0000000308037224 */ /* 0x000fe200078e0207 */
[----:B------:R-:W-:Y:S06]  /*b1f0*/  BRA.DIV UR4, `(.L_x_100) ;  /* 0x0000001604807947 */ /* 0x000fec000b800000 */
[----:B------:R-:W-:-:S13]  /*b200*/  ELECT P6, URZ, PT ;  /* 0x00000000003f782f */ /* 0x000fda00038c0000 */
.L_x_141:
[----:B------:R-:W1:Y:S01]  /*b210*/  LDC R6, c[0x0][0x28c] ;  /* 0x0000a300ff067b82 */ /* 0x000e620000000800 */
[----:B------:R-:W-:Y:S01]  /*b220*/  BSSY B1, `(.L_x_101) ;  /* 0x000003b000017945 */ /* 0x000fe20003800000 */
[----:B-1----:R-:W-:-:S13]  /*b230*/  ISETP.GT.AND P3, PT, R6, RZ, P6 ;  /* 0x000000ff0600720c */ /* 0x002fda0003764270 */
[----:B------:R-:W-:Y:S05]  /*b240*/  @!P3 BRA `(.L_x_102) ;  /* 0x0000000000e0b947 */ /* 0x000fea0003800000 */
[----:B------:R-:W1:Y:S01]  /*b250*/  S2R R8, SR_CgaCtaId ;  /* 0x0000000000087919 */ /* 0x000e620000008800 */
[----:B------:R-:W-:-:S04]  /*b260*/  MOV R7, 0x400 ;  /* 0x0000040000077802 */ /* 0x000fc80000000f00 */
[----:B-1----:R-:W-:Y:S02]  /*b270*/  LEA R10, R8, R7, 0x18 ;  /* 0x00000007080a7211 */ /* 0x002fe400078ec0ff */
[----:B------:R-:W-:Y:S02]  /*b280*/  SHF.L.U32 R7, R0, 0x1f, RZ ;  /* 0x0000001f00077819 */ /* 0x000fe400000006ff */
[----:B------:R-:W-:-:S04]  /*b290*/  LEA R8, R5, R10, 0x3 ;  /* 0x0000000a05087211 */ /* 0x000fc800078e18ff */
[----:B------:R-:W1:Y:S02]  /*b2a0*/  SYNCS.PHASECHK.TRANS64.TRYWAIT P4, [R8+URZ+0x27428], R7 ;  /* 0x02742807080075a7 */ /* 0x000e64000808017f */
[----:B-1----:R-:W-:Y:S05]  /*b2b0*/  @!P4 BRA `(.L_x_103) ;  /* 0x000000140070c947 */ /* 0x002fea0003800000 */
.L_x_142:
[----:B------:R-:W-:Y:S01]  /*b2c0*/  UPRMT UR4, UR22, 0x9910, URZ ;  /* 0x0000991016047896 */ /* 0x000fe2000800003f */
[----:B-1----:R-:W-:-:S03]  /*b2d0*/  @P2 MOV R7, 0x5000 ;  /* 0x0000500000072802 */ /* 0x002fc60000000f00 */
[----:B------:R-:W-:Y:S01]  /*b2e0*/  UISETP.NE.AND UP0, UPT, UR4, 0x2, UPT ;  /* 0x000000020400788c */ /* 0x000fe2000bf05270 */
[----:B------:R1:W-:Y:S05]  /*b2f0*/  @P2 SYNCS.ARRIVE.TRANS64 RZ, [R8+URZ+0x27400], R7 ;  /* 0x0274000708ff29a7 */ /* 0x0003ea000800003f */
[----:B------:R-:W-:-:S13]  /*b300*/  PLOP3.LUT P4, PT, PT, PT, UP0, 0x80, 0x0 ;  /* 0x000000000000781c */ /* 0x000fda0003f8f008 */
[----:B-1----:R-:W-:Y:S05]  /*b310*/  @P4 BRA `(.L_x_104) ;  /* 0x0000000000044947 */ /* 0x002fea0003800000 */
[----:B------:R-:W-:Y:S01]  /*b320*/  BPT.TRAP 0x1 ;  /* 0x000000040000795c */ /* 0x000fe20000300000 */
.L_x_104:
[----:B------:R-:W-:Y:S05]  /*b330*/  @P0 BRA `(.L_x_105) ;  /* 0x0000000000040947 */ /* 0x000fea0003800000 */
[----:B------:R-:W-:Y:S01]  /*b340*/  BPT.TRAP 0x1 ;  /* 0x000000040000795c */ /* 0x000fe20000300000 */
.L_x_105:
[----:B------:R-:W-:Y:S01]  /*b350*/  IMAD R10, R5, 0x5000, R10 ;  /* 0x00005000050a7824 */ /* 0x000fe200078e020a */
[----:B------:R-:W-:Y:S01]  /*b360*/  R2UR UR9, R8 ;  /* 0x00000000080972ca */ /* 0x000fe200000e0000 */
[----:B------:R-:W-:Y:S01]  /*b370*/  UIADD3 UR4, UP0, UR16, 0x1f0, URZ ;  /* 0x000001f010047890 */ /* 0x000fe2000ff1e03f */
[----:B------:R-:W-:Y:S01]  /*b380*/  R2UR UR12, R2 ;  /* 0x00000000020c72ca */ /* 0x000fe200000e0000 */
[----:B------:R-:W-:Y:S01]  /*b390*/  UMOV UR10, URZ ;  /* 0x0000003f000a7c82 */ /* 0x000fe20008000000 */
[----:B------:R-:W-:Y:S01]  /*b3a0*/  R2UR UR14, R10 ;  /* 0x000000000a0e72ca */ /* 0x000fe200000e0000 */
[----:B------:R-:W-:Y:S01]  /*b3b0*/  UIADD3.X UR5, URZ, UR17, URZ, UP0, !UPT ;  /* 0x000000113f057290 */ /* 0x000fe200087fe43f */
[----:B------:R-:W-:Y:S01]  /*b3c0*/  R2UR UR13, R3 ;  /* 0x00000000030d72ca */ /* 0x000fe200000e0000 */
[----:B------:R-:W-:Y:S01]  /*b3d0*/  UMOV UR6, 0x0 ;  /* 0x0000000000067882 */ /* 0x000fe20000000000 */
[----:B------:R-:W-:Y:S01]  /*b3e0*/  UMOV UR7, 0x10000000 ;  /* 0x1000000000077882 */ /* 0x000fe20000000000 */
[----:B------:R-:W-:Y:S01]  /*b3f0*/  UMOV UR11, URZ ;  /* 0x0000003f000b7c82 */ /* 0x000fe20008000000 */
[----:B------:R-:W-:Y:S01]  /*b400*/  UMOV UR20, 0x20 ;  /* 0x0000002000147882 */ /* 0x000fe20000000000 */
[----:B------:R-:W-:Y:S01]  /*b410*/  UMOV UR21, 0x40 ;  /* 0x0000004000157882 */ /* 0x000fe20000000000 */
[----:B------:R-:W-:Y:S01]  /*b420*/  VIADD R5, R5, 0x1 ;  /* 0x0000000105057836 */ /* 0x000fe20000000000 */
[----:B------:R-:W-:-:S04]  /*b430*/  UIADD3 UR9, UR9, 0x27400, URZ ;  /* 0x0002740009097890 */ /* 0x000fc8000fffe03f */
[----:B------:R-:W-:Y:S01]  /*b440*/  UIADD3 UR8, UR14, 0xa000, URZ ;  /* 0x0000a0000e087890 */ /* 0x000fe2000fffe03f */
[C---:B------:R-:W-:Y:S01]  /*b450*/  ISETP.NE.AND P4, PT, R5.reuse, 0x5, PT ;  /* 0x000000050500780c */ /* 0x040fe20003f85270 */
[----:B------:R-:W-:Y:S02]  /*b460*/  UIADD3 UR15, UR14, 0xb000, URZ ;  /* 0x0000b0000e0f7890 */ /* 0x000fe4000fffe03f */
[----:B------:R-:W-:Y:S01]  /*b470*/  UIADD3 UR18, UR14, 0xc000, URZ ;  /* 0x0000c0000e127890 */ /* 0x000fe2000fffe03f */
[----:B------:R-:W-:Y:S01]  /*b480*/  SEL R7, RZ, 0x1, P4 ;  /* 0x00000001ff077807 */ /* 0x000fe20002000000 */
[----:B------:R-:W-:Y:S01]  /*b490*/  UIADD3 UR19, UR14, 0xd000, URZ ;  /* 0x0000d0000e137890 */ /* 0x000fe2000fffe03f */
[----:B------:R-:W-:Y:S01]  /*b4a0*/  SEL R5, R5, RZ, P4 ;  /* 0x000000ff05057207 */ /* 0x000fe20002000000 */
[----:B------:R-:W-:Y:S01]  /*b4b0*/  UIADD3 UR14, UR14, 0xe000, URZ ;  /* 0x0000e0000e0e7890 */ /* 0x000fe2000fffe03f */
[----:B------:R1:W-:Y:S01]  /*b4c0*/  UTMALDG.4D [UR8], [UR4], desc[UR6] ;  /* 0x00000608040075b4 */ /* 0x0003e20008019000 */
[----:B------:R-:W-:Y:S01]  /*b4d0*/  LOP3.LUT R0, R0, R7, RZ, 0x3c, !PT ;  /* 0x0000000700007212 */ /* 0x000fe200078e3cff */
[----:B-1----:R-:W-:Y:S01]  /*b4e0*/  UMOV UR8, UR15 ;  /* 0x0000000f00087c82 */ /* 0x002fe20008000000 */
[----:B------:R-:W-:Y:S01]  /*b4f0*/  UMOV UR10, UR20 ;  /* 0x00000014000a7c82 */ /* 0x000fe20008000000 */
[----:B------:R-:W-:Y:S01]  /*b500*/  UMOV UR15, 0x60 ;  /* 0x00000060000f7882 */ /* 0x000fe20000000000 */
[----:B------:R1:W-:Y:S02]  /*b510*/  UTMALDG.4D [UR8], [UR4], desc[UR6] ;  /* 0x00000608040075b4 */ /* 0x0003e40008019000 */
        /* <DEDUP_REMOVED lines=11> */
.L_x_102:
[----:B------:R-:W-:Y:S05]  /*b5d0*/  BSYNC B1 ;  /* 0x0000000000017941 */ /* 0x000fea0003800000 */
.L_x_101:
        /* <DEDUP_REMOVED lines=10> */
.L_x_107:
[----:B------:R-:W-:Y:S05]  /*b680*/  BSYNC B1 ;  /* 0x0000000000017941 */ /* 0x000fea0003800000 */
.L_x_106:
[----:B------:R-:W-:Y:S01]  /*b690*/  BSSY B1, `(.L_x_109) ;  /* 0x000003c000017945 */ /* 0x000fe20003800000 */
[----:B------:R-:W-:-:S03]  /*b6a0*/  MOV R9, RZ ;  /* 0x000000ff00097202 */ /* 0x000fc60000000f00 */
        /* <DEDUP_REMOVED lines=8> */
.L_x_143:
[----:B------:R-:W-:Y:S01]  /*b730*/  UPRMT UR4, UR22, 0x9910, URZ ;  /* 0x0000991016047896 */ /* 0x000fe2000800003f */
[----:B-1----:R-:W-:-:S03]  /*b740*/  @P2 MOV R8, 0x5000 ;  /* 0x0000500000082802 */ /* 0x002fc60000000f00 */
[----:B------:R-:W-:Y:S01]  /*b750*/  UISETP.NE.AND UP0, UPT, UR4, 0x2, UPT ;  /* 0x000000020400788c */ /* 0x000fe2000bf05270 */
[----:B------:R1:W-:Y:S05]  /*b760*/  @P2 SYNCS.ARRIVE.TRANS64 RZ, [R7+URZ+0x27400], R8 ;  /* 0x0274000807ff29a7 */ /* 0x0003ea000800003f */
[----:B------:R-:W-:-:S13]  /*b770*/  PLOP3.LUT P3, PT, PT, PT, UP0, 0x80, 0x0 ;  /* 0x000000000000781c */ /* 0x000fda0003f6f008 */
[----:B-1----:R-:W-:Y:S05]  /*b780*/  @P3 BRA `(.L_x_112) ;  /* 0x0000000000043947 */ /* 0x002fea0003800000 */
[----:B------:R-:W-:Y:S01]  /*b790*/  BPT.TRAP 0x1 ;  /* 0x000000040000795c */ /* 0x000fe20000300000 */
.L_x_112:
[----:B------:R-:W-:Y:S05]  /*b7a0*/  @P0 BRA `(.L_x_113) ;  /* 0x0000000000040947 */ /* 0x000fea0003800000 */
[----:B------:R-:W-:Y:S01]  /*b7b0*/  BPT.TRAP 0x1 ;  /* 0x000000040000795c */ /* 0x000fe20000300000 */
.L_x_113:
        /* <DEDUP_REMOVED lines=13> */
[----:B------:R-:W-:Y:S01]  /*b890*/  IADD3 R5, R5, 0x1, RZ ;  /* 0x0000000105057810 */ /* 0x000fe20007ffe0ff */
[----:B------:R-:W-:Y:S01]  /*b8a0*/  UIADD3 UR9, UR9, 0x27400, URZ ;  /* 0x0002740009097890 */ /* 0x000fe2000fffe03f */
[----:B------:R-:W-:-:S02]  /*b8b0*/  IMAD.MOV.U32 R9, RZ, RZ, 0x1 ;  /* 0x00000001ff097424 */ /* 0x000fc400078e00ff */
[C---:B------:R-:W-:Y:S01]  /*b8c0*/  ISETP.NE.AND P3, PT, R5.reuse, 0x5, PT ;  /* 0x000000050500780c */ /* 0x040fe20003f65270 */
[----:B------:R-:W-:Y:S02]  /*b8d0*/  UIADD3 UR8, UR14, 0xa000, URZ ;  /* 0x0000a0000e087890 */ /* 0x000fe4000fffe03f */
[----:B------:R-:W-:Y:S01]  /*b8e0*/  UIADD3 UR15, UR14, 0xb000, URZ ;  /* 0x0000b0000e0f7890 */ /* 0x000fe2000fffe03f */
[----:B------:R-:W-:Y:S01]  /*b8f0*/  SEL R7, RZ, 0x1, P3 ;  /* 0x00000001ff077807 */ /* 0x000fe20001800000 */
[----:B------:R-:W-:Y:S01]  /*b900*/  UIADD3 UR19, UR14, 0xc000, URZ ;  /* 0x0000c0000e137890 */ /* 0x000fe2000fffe03f */
[----:B------:R-:W-:Y:S01]  /*b910*/  SEL R5, R5, RZ, P3 ;  /* 0x000000ff05057207 */ /* 0x000fe20001800000 */
[----:B------:R-:W-:Y:S01]  /*b920*/  UIADD3 UR21, UR14, 0xd000, URZ ;  /* 0x0000d0000e157890 */ /* 0x000fe2000fffe03f */
[----:B------:R-:W-:Y:S02]  /*b930*/  LOP3.LUT R0, R0, R7, RZ, 0x3c, !PT ;  /* 0x0000000700007212 */ /* 0x000fe400078e3cff */
        /* <DEDUP_REMOVED lines=16> */
[----:B--2---:R-:W-:Y:S01]  /*ba40*/  NOP ;  /* 0x0000000000007918 */ /* 0x004fe20000000000 */
.L_x_110:
[----:B------:R-:W-:Y:S05]  /*ba50*/  BSYNC B1 ;  /* 0x0000000000017941 */ /* 0x000fea0003800000 */
.L_x_109:
[----:B------:R-:W-:-:S13]  /*ba60*/  ISETP.GE.AND P3, PT, R6, 0x41, PT ;  /* 0x000000410600780c */ /* 0x000fda0003f66270 */
[----:B------:R-:W-:Y:S05]  /*ba70*/  @!P3 BRA `(.L_x_114) ;  /* 0x000000080010b947 */ /* 0x000fea0003800000 */
[----:B------:R-:W-:Y:S01]  /*ba80*/  IADD3 R6, R6, 0x3f, RZ ;  /* 0x0000003f06067810 */ /* 0x000fe20007ffe0ff */
[----:B------:R-:W-:Y:S03]  /*ba90*/  BSSY B1, `(.L_x_114) ;  /* 0x0000082000017945 */ /* 0x000fe60003800000 */
[----:B-1----:R-:W-:-:S04]  /*baa0*/  SHF.R.S32.HI R7, RZ, 0x1f, R6 ;  /* 0x0000001fff077819 */ /* 0x002fc80000011406 */
[----:B------:R-:W-:-:S04]  /*bab0*/  LEA.HI R4, R7, R6, RZ, 0x6 ;  /* 0x0000000607047211 */ /* 0x000fc800078f30ff */
[----:B------:R-:W-:-:S04]  /*bac0*/  SHF.R.S32.HI R4, RZ, 0x6, R4 ;  /* 0x00000006ff047819 */ /* 0x000fc80000011404 */
[----:B------:R-:W-:-:S07]  /*bad0*/  SHF.L.U32 R4, R4, 0x1, RZ ;  /* 0x0000000104047819 */ /* 0x000fce00000006ff */
.L_x_125:
[----:B------:R-:W-:Y:S04]  /*bae0*/  BSSY B2, `(.L_x_115) ;  /* 0x000003b000027945 */ /* 0x000fe80003800000 */
[----:B------:R-:W-:Y:S05]  /*baf0*/  @!P6 BRA `(.L_x_116) ;  /* 0x0000000000e4e947 */ /* 0x000fea0003800000 */
[----:B------:R-:W1:Y:S01]  /*bb00*/  S2R R7, SR_CgaCtaId ;  /* 0x0000000000077919 */ /* 0x000e620000008800 */
[----:B------:R-:W-:Y:S02]  /*bb10*/  MOV R6, 0x400 ;  /* 0x0000040000067802 */ /* 0x000fe40000000f00 */
[----:B------:R-:W-:Y:S02]  /*bb20*/  SHF.L.U32 R8, R0, 0x1f, RZ ;  /* 0x0000001f00087819 */ /* 0x000fe400000006ff */
[----:B-1----:R-:W-:-:S04]  /*bb30*/  LEA R6, R7, R6, 0x18 ;  /* 0x0000000607067211 */ /* 0x002fc800078ec0ff */
[----:B------:R-:W-:-:S04]  /*bb40*/  LEA R7, R5, R6, 0x3 ;  /* 0x0000000605077211 */ /* 0x000fc800078e18ff */
[----:B------:R-:W1:Y:S02]  /*bb50*/  SYNCS.PHASECHK.TRANS64.TRYWAIT P3, [R7+URZ+0x27428], R8 ;  /* 0x02742808070075a7 */ /* 0x000e64000806017f */
[----:B-1----:R-:W-:Y:S05]  /*bb60*/  @!P3 BRA `(.L_x_117) ;  /* 0x0000000c0080b947 */ /* 0x002fea0003800000 */
.L_x_144:
[----:B------:R-:W-:Y:S01]  /*bb70*/  UPRMT UR4, UR22, 0x9910, URZ ;  /* 0x0000991016047896 */ /* 0x000fe2000800003f */
[----:B-1----:R-:W-:-:S03]  /*bb80*/  @P2 MOV R8, 0x5000 ;  /* 0x0000500000082802 */ /* 0x002fc60000000f00 */
[----:B------:R-:W-:Y:S01]  /*bb90*/  UISETP.NE.AND UP0, UPT, UR4, 0x2, UPT ;  /* 0x000000020400788c */ /* 0x000fe2000bf05270 */
[----:B------:R1:W-:Y:S05]  /*bba0*/  @P2 SYNCS.ARRIVE.TRANS64 RZ, [R7+URZ+0x27400], R8 ;  /* 0x0274000807ff29a7 */ /* 0x0003ea000800003f */
[----:B------:R-:W-:-:S13]  /*bbb0*/  PLOP3.LUT P3, PT, PT, PT, UP0, 0x80, 0x0 ;  /* 0x000000000000781c */ /* 0x000fda0003f6f008 */
[----:B-1----:R-:W-:Y:S05]  /*bbc0*/  @P3 BRA `(.L_x_118) ;  /* 0x0000000000043947 */ /* 0x002fea0003800000 */
[----:B------:R-:W-:Y:S01]  /*bbd0*/  BPT.TRAP 0x1 ;  /* 0x000000040000795c */ /* 0x000fe20000300000 */
.L_x_118:
[----:B------:R-:W-:Y:S05]  /*bbe0*/  @P0 BRA `(.L_x_119) ;  /* 0x0000000000040947 */ /* 0x000fea0003800000 */
[----:B------:R-:W-:Y:S01]  /*bbf0*/  BPT.TRAP 0x1 ;  /* 0x000000040000795c */ /* 0x000fe20000300000 */
.L_x_119:
        /* <DEDUP_REMOVED lines=9> */
[----:B------:R-:W-:Y:S01]  /*bc90*/  R2UR UR13, R3 ;  /* 0x00000000030d72ca */ /* 0x000fe200000e0000 */
[----:B------:R-:W-:Y:S01]  /*bca0*/  UMOV UR7, 0x10000000 ;  /* 0x1000000000077882 */ /* 0x000fe20000000000 */
[----:B------:R-:W-:Y:S01]  /*bcb0*/  UMOV UR18, 0x20 ;  /* 0x0000002000127882 */ /* 0x000fe20000000000 */
[----:B------:R-:W-:Y:S01]  /*bcc0*/  UMOV UR20, 0x40 ;  /* 0x0000004000147882 */ /* 0x000fe20000000000 */
[----:B------:R-:W-:Y:S01]  /*bcd0*/  VIADD R5, R5, 0x1 ;  /* 0x0000000105057836 */ /* 0x000fe20000000000 */
[----:B------:R-:W-:-:S02]  /*bce0*/  UIADD3 UR9, UR9, 0x27400, URZ ;  /* 0x0002740009097890 */ /* 0x000fc4000fffe03f */
[----:B------:R-:W-:Y:S02]  /*bcf0*/  USHF.L.U32 UR11, UR11, 0x6, URZ ;  /* 0x000000060b0b7899 */ /* 0x000fe4000800063f */
[----:B------:R-:W-:Y:S01]  /*bd00*/  UIADD3 UR8, UR14, 0xa000, URZ ;  /* 0x0000a0000e087890 */ /* 0x000fe2000fffe03f */
[C---:B------:R-:W-:Y:S01]  /*bd10*/  ISETP.NE.AND P3, PT, R5.reuse, 0x5, PT ;  /* 0x000000050500780c */ /* 0x040fe20003f65270 */
[----:B------:R-:W-:Y:S02]  /*bd20*/  UIADD3 UR15, UR14, 0xb000, URZ ;  /* 0x0000b0000e0f7890 */ /* 0x000fe4000fffe03f */
[----:B------:R-:W-:Y:S01]  /*bd30*/  UIADD3 UR19, UR14, 0xc000, URZ ;  /* 0x0000c0000e137890 */ /* 0x000fe2000fffe03f */
[----:B------:R-:W-:Y:S01]  /*bd40*/  SEL R7, RZ, 0x1, P3 ;  /* 0x00000001ff077807 */ /* 0x000fe20001800000 */
[----:B------:R-:W-:Y:S01]  /*bd50*/  UIADD3 UR21, UR14, 0xd000, URZ ;  /* 0x0000d0000e157890 */ /* 0x000fe2000fffe03f */
[----:B------:R-:W-:Y:S02]  /*bd60*/  SEL R5, R5, RZ, P3 ;  /* 0x000000ff05057207 */ /* 0x000fe40001800000 */
[----:B------:R1:W-:Y:S01]  /*bd70*/  UTMALDG.4D [UR8], [UR4], desc[UR6] ;  /* 0x00000608040075b4 */ /* 0x0003e20008019000 */
[----:B------:R-:W-:Y:S01]  /*bd80*/  LOP3.LUT R0, R0, R7, RZ, 0x3c, !PT ;  /* 0x0000000700007212 */ /* 0x000fe200078e3cff */
        /* <DEDUP_REMOVED lines=16> */
.L_x_116:
[----:B------:R-:W-:Y:S05]  /*be90*/  BSYNC B2 ;  /* 0x0000000000027941 */ /* 0x000fea0003800000 */
.L_x_115:
[----:B------:R-:W-:Y:S01]  /*bea0*/  ISETP.LT.OR P3, PT, R4, 0x4, !P6 ;  /* 0x000000040400780c */ /* 0x000fe20007761670 */
[----:B------:R-:W-:-:S12]  /*beb0*/  BSSY B2, `(.L_x_120) ;  /* 0x000003c000027945 */ /* 0x000fd80003800000 */
[----:B------:R-:W-:Y:S05]  /*bec0*/  @P3 BRA `(.L_x_121) ;  /* 0x0000000000e83947 */ /* 0x000fea0003800000 */
[----:B------:R-:W1:Y:S01]  /*bed0*/  S2R R7, SR_CgaCtaId ;  /* 0x0000000000077919 */ /* 0x000e620000008800 */
[----:B------:R-:W-:Y:S02]  /*bee0*/  MOV R6, 0x400 ;  /* 0x0000040000067802 */ /* 0x000fe40000000f00 */
[----:B------:R-:W-:Y:S02]  /*bef0*/  SHF.L.U32 R8, R0, 0x1f, RZ ;  /* 0x0000001f00087819 */ /* 0x000fe400000006ff */
[----:B-1----:R-:W-:-:S04]  /*bf00*/  LEA R6, R7, R6, 0x18 ;  /* 0x0000000607067211 */ /* 0x002fc800078ec0ff */
[----:B------:R-:W-:-:S04]  /*bf10*/  LEA R7, R5, R6, 0x3 ;  /* 0x0000000605077211 */ /* 0x000fc800078e18ff */
[----:B------:R-:W1:Y:S02]  /*bf20*/  SYNCS.PHASECHK.TRANS64.TRYWAIT P3, [R7+URZ+0x27428], R8 ;  /* 0x02742808070075a7 */ /* 0x000e64000806017f */
[----:B-1----:R-:W-:Y:S05]  /*bf30*/  @!P3 BRA `(.L_x_122) ;  /* 0x0000000800a0b947 */ /* 0x002fea0003800000 */
.L_x_145:
[----:B------:R-:W-:Y:S01]  /*bf40*/  UPRMT UR4, UR22, 0x9910, URZ ;  /* 0x0000991016047896 */ /* 0x000fe2000800003f */
[----:B-1----:R-:W-:-:S03]  /*bf50*/  @P1 MOV R8, 0x5000 ;  /* 0x0000500000081802 */ /* 0x002fc60000000f00 */
[----:B------:R-:W-:Y:S01]  /*bf60*/  UISETP.NE.AND UP0, UPT, UR4, 0x2, UPT ;  /* 0x000000020400788c */ /* 0x000fe2000bf05270 */
[----:B------:R1:W-:Y:S05]  /*bf70*/  @P1 SYNCS.ARRIVE.TRANS64 RZ, [R7+URZ+0x27400], R8 ;  /* 0x0274000807ff19a7 */ /* 0x0003ea000800003f */
[----:B------:R-:W-:-:S13]  /*bf80*/  PLOP3.LUT P3, PT, PT, PT, UP0, 0x80, 0x0 ;  /* 0x000000000000781c */ /* 0x000fda0003f6f008 */
[----:B-1----:R-:W-:Y:S05]  /*bf90*/  @P3 BRA `(.L_x_123) ;  /* 0x0000000000043947 */ /* 0x002fea0003800000 */
[----:B------:R-:W-:Y:S01]  /*bfa0*/  BPT.TRAP 0x1 ;  /* 0x000000040000795c */ /* 0x000fe20000300000 */
.L_x_123:
[----:B------:R-:W-:Y:S05]  /*bfb0*/  @P0 BRA `(.L_x_124) ;  /* 0x0000000000040947 */ /* 0x000fea0003800000 */
[----:B------:R-:W-:Y:S01]  /*bfc0*/  BPT.TRAP 0x1 ;  /* 0x000000040000795c */ /* 0x000fe20000300000 */
.L_x_124:
        /* <DEDUP_REMOVED lines=13> */
[----:B------:R-:W-:Y:S01]  /*c0a0*/  IADD3 R5, R5, 0x1, RZ ;  /* 0x0000000105057810 */ /* 0x000fe20007ffe0ff */
[----:B------:R-:W-:Y:S01]  /*c0b0*/  UIADD3 UR9, UR9, 0x27400, URZ ;  /* 0x0002740009097890 */ /* 0x000fe2000fffe03f */
[----:B------:R-:W-:Y:S01]  /*c0c0*/  IADD3 R9, R9, 0x1, RZ ;  /* 0x0000000109097810 */ /* 0x000fe20007ffe0ff */
[----:B------:R-:W-:Y:S01]  /*c0d0*/  USHF.L.U32 UR11, UR11, 0x6, URZ ;  /* 0x000000060b0b7899 */ /* 0x000fe2000800063f */
[----:B------:R-:W-:Y:S01]  /*c0e0*/  ISETP.NE.AND P3, PT, R5, 0x5, PT ;  /* 0x000000050500780c */ /* 0x000fe20003f65270 */
[----:B------:R-:W-:-:S02]  /*c0f0*/  UIADD3 UR8, UR14, 0xa000, URZ ;  /* 0x0000a0000e087890 */ /* 0x000fc4000fffe03f */
        /* <DEDUP_REMOVED lines=23> */
.L_x_121:
[----:B------:R-:W-:Y:S05]  /*c270*/  BSYNC B2 ;  /* 0x0000000000027941 */ /* 0x000fea0003800000 */
.L_x_120:
[C---:B------:R-:W-:Y:S01]  /*c280*/  ISETP.GT.AND P3, PT, R4.reuse, 0x4, PT ;  /* 0x000000040400780c */ /* 0x040fe20003f64270 */
[----:B------:R-:W-:-:S12]  /*c290*/  VIADD R4, R4, 0xfffffffe ;  /* 0xfffffffe04047836 */ /* 0x000fd80000000000 */
[----:B------:R-:W-:Y:S05]  /*c2a0*/  @P3 BRA `(.L_x_125) ;  /* 0xfffffff8000c3947 */ /* 0x000fea000383ffff */
[----:B------:R-:W-:Y:S05]  /*c2b0*/  BSYNC B1 ;  /* 0x0000000000017941 */ /* 0x000fea0003800000 */
.L_x_114:
[----:B------:R-:W-:Y:S01]  /*c2c0*/  IADD3 R17, R17, UR23, RZ ;  /* 0x0000001711117c10 */ /* 0x000fe2000fffe0ff */
[----:B------:R-:W-:Y:S01]  /*c2d0*/  ULDC UR4, c[0x0][0xa00] ;  /* 0x0002800000047ab9 */ /* 0x000fe20000000800 */
[----:B-1----:R-:W-:Y:S02]  /*c2e0*/  PRMT R4, RZ, 0x7610, R4 ;  /* 0x00007610ff047816 */ /* 0x002fe40000000004 */
[----:B------:R-:W-:-:S13]  /*c2f0*/  ISETP.GE.AND P3, PT, R17, UR4, PT ;  /* 0x0000000411007c0c */ /* 0x000fda000bf66270 */
[----:B------:R-:W-:Y:S05]  /*c300*/  @!P3 BRA `(.L_x_126) ;  /* 0xffffffec0058b947 */ /* 0x000fea000383ffff */
[----:B------:R-:W-:Y:S05]  /*c310*/  BSYNC B0 ;  /* 0x0000000000007941 */ /* 0x000fea0003800000 */
.L_x_99:
[----:B------:R-:W-:Y:S05]  /*c320*/  EXIT ;  /* 0x000000000000794d */ /* 0x000fea0003800000 */
.L_x_17:
[----:B-1----:R-:W-:-:S04]  /*c330*/  MOV R3, UR4 ;  /* 0x0000000400037c02 */ /* 0x002fc80008000f00 */
[----:B------:R1:W2:Y:S03]  /*c340*/  SYNCS.PHASECHK.TRANS64.TRYWAIT P1, [R3+URZ+0x27450], R0 ;  /* 0x02745000030075a7 */ /* 0x0002a6000802017f */
[----:B--2---:R-:W-:Y:S05]  /*c350*/  @!P1 NANOSLEEP.SYNCS 0x989680 ;  /* 0x009896800000995d */ /* 0x004fea0003900000 */
[----:B------:R-:W2:Y:S02]  /*c360*/  @!P1 SYNCS.PHASECHK.TRANS64 P1, [R3+URZ+0x27450], R0 ;  /* 0x02745000030095a7 */ /* 0x000ea4000802007f */
[----:B--2---:R-:W-:Y:S05]  /*c370*/  @!P1 BRA `(.L_x_17) ;  /* 0xfffffffc00ec9947 */ /* 0x004fea000383ffff */
[----:B------:R-:W-:Y:S05]  /*c380*/  BRA `(.L_x_127) ;  /* 0xffffff4c00d47947 */ /* 0x000fea000383ffff */
.L_x_19:
[----:B-1----:R-:W-:-:S04]  /*c390*/  MOV R5, UR5 ;  /* 0x0000000500057c02 */ /* 0x002fc80008000f00 */
[----:B------:R1:W2:Y:S03]  /*c3a0*/  SYNCS.PHASECHK.TRANS64.TRYWAIT P1, [R5+URZ+0x27400], R0 ;  /* 0x02740000050075a7 */ /* 0x0002a6000802017f */
[----:B--2---:R-:W-:Y:S05]  /*c3b0*/  @!P1 NANOSLEEP.SYNCS 0x989680 ;  /* 0x009896800000995d */ /* 0x004fea0003900000 */
[----:B------:R-:W2:Y:S02]  /*c3c0*/  @!P1 SYNCS.PHASECHK.TRANS64 P1, [R5+URZ+0x27400], R0 ;  /* 0x02740000050095a7 */ /* 0x000ea4000802007f */
[----:B--2---:R-:W-:Y:S05]  /*c3d0*/  @!P1 BRA `(.L_x_19) ;  /* 0xfffffffc00ec9947 */ /* 0x004fea000383ffff */
[----:B------:R-:W-:Y:S05]  /*c3e0*/  BRA `(.L_x_128) ;  /* 0xffffff4c00e87947 */ /* 0x000fea000383ffff */
.L_x_20:
[----:B-1----:R-:W-:-:S04]  /*c3f0*/  MOV R0, UR59 ;  /* 0x0000003b00007c02 */ /* 0x002fc80008000f00 */
[----:B------:R1:W2:Y:S03]  /*c400*/  SYNCS.PHASECHK.TRANS64.TRYWAIT P1, [R0+URZ+-0x8], R3 ;  /* 0xfffff803000075a7 */ /* 0x0002a6000802017f */
[----:B--2---:R-:W-:Y:S05]  /*c410*/  @!P1 NANOSLEEP.SYNCS 0x989680 ;  /* 0x009896800000995d */ /* 0x004fea0003900000 */
[----:B------:R-:W2:Y:S02]  /*c420*/  @!P1 SYNCS.PHASECHK.TRANS64 P1, [R0+URZ+-0x8], R3 ;  /* 0xfffff803000095a7 */ /* 0x000ea4000802007f */
[----:B--2---:R-:W-:Y:S05]  /*c430*/  @!P1 BRA `(.L_x_20) ;  /* 0xfffffffc00ec9947 */ /* 0x004fea000383ffff */
[----:B------:R-:W-:Y:S05]  /*c440*/  BRA `(.L_x_129) ;  /* 0xffffff4c00d87947 */ /* 0x000fea000383ffff */
.L_x_22:
[----:B-1----:R-:W-:-:S04]  /*c450*/  IMAD.U32 R8, RZ, RZ, UR6 ;  /* 0x00000006ff087e24 */ /* 0x002fc8000f8e00ff */
[----:B------:R1:W2:Y:S03]  /*c460*/  SYNCS.PHASECHK.TRANS64.TRYWAIT P1, [R8+URZ+0x27400], R7 ;  /* 0x02740007080075a7 */ /* 0x0002a6000802017f */
[----:B--2---:R-:W-:Y:S05]  /*c470*/  @!P1 NANOSLEEP.SYNCS 0x989680 ;  /* 0x009896800000995d */ /* 0x004fea0003900000 */
[----:B------:R-:W2:Y:S02]  /*c480*/  @!P1 SYNCS.PHASECHK.TRANS64 P1, [R8+URZ+0x27400], R7 ;  /* 0x02740007080095a7 */ /* 0x000ea4000802007f */
[----:B--2---:R-:W-:Y:S05]  /*c490*/  @!P1 BRA `(.L_x_22) ;  /* 0xfffffffc00ec9947 */ /* 0x004fea000383ffff */
[----:B------:R-:W-:Y:S05]  /*c4a0*/  BRA `(.L_x_130) ;  /* 0xffffff6800047947 */ /* 0x000fea000383ffff */
.L_x_27:
[----:B-1----:R-:W-:-:S04]  /*c4b0*/  MOV R5, UR6 ;  /* 0x0000000600057c02 */ /* 0x002fc80008000f00 */
[----:B------:R1:W2:Y:S03]  /*c4c0*/  SYNCS.PHASECHK.TRANS64.TRYWAIT P2, [R5+URZ+0x27400], R4 ;  /* 0x02740004050075a7 */ /* 0x0002a6000804017f */
[----:B--2---:R-:W-:Y:S05]  /*c4d0*/  @!P2 NANOSLEEP.SYNCS 0x989680 ;  /* 0x009896800000a95d */ /* 0x004fea0003900000 */
[----:B------:R-:W2:Y:S02]  /*c4e0*/  @!P2 SYNCS.PHASECHK.TRANS64 P2, [R5+URZ+0x27400], R4 ;  /* 0x027400040500a5a7 */ /* 0x000ea4000804007f */
[----:B--2---:R-:W-:Y:S05]  /*c4f0*/  @!P2 BRA `(.L_x_27) ;  /* 0xfffffffc00eca947 */ /* 0x004fea000383ffff */
[----:B------:R-:W-:Y:S05]  /*c500*/  BRA `(.L_x_131) ;  /* 0xffffff7000347947 */ /* 0x000fea000383ffff */
.L_x_31:
[----:B-1----:R-:W-:-:S04]  /*c510*/  MOV R9, UR7 ;  /* 0x0000000700097c02 */ /* 0x002fc80008000f00 */
[----:B------:R1:W2:Y:S03]  /*c520*/  SYNCS.PHASECHK.TRANS64.TRYWAIT P2, [R9+URZ+0x27400], R10 ;  /* 0x0274000a090075a7 */ /* 0x0002a6000804017f */
[----:B--2---:R-:W-:Y:S05]  /*c530*/  @!P2 NANOSLEEP.SYNCS 0x989680 ;  /* 0x009896800000a95d */ /* 0x004fea0003900000 */
[----:B------:R-:W2:Y:S02]  /*c540*/  @!P2 SYNCS.PHASECHK.TRANS64 P2, [R9+URZ+0x27400], R10 ;  /* 0x0274000a0900a5a7 */ /* 0x000ea4000804007f */
[----:B--2---:R-:W-:Y:S05]  /*c550*/  @!P2 BRA `(.L_x_31) ;  /* 0xfffffffc00eca947 */ /* 0x004fea000383ffff */
[----:B------:R-:W-:Y:S05]  /*c560*/  BRA `(.L_x_30) ;  /* 0xffffff8800887947 */ /* 0x000fea000383ffff */
.L_x_39:
[----:B-1----:R-:W-:-:S04]  /*c570*/  MOV R5, UR6 ;  /* 0x0000000600057c02 */ /* 0x002fc80008000f00 */
[----:B------:R1:W2:Y:S03]  /*c580*/  SYNCS.PHASECHK.TRANS64.TRYWAIT P2, [R5+URZ+0x27400], R4 ;  /* 0x02740004050075a7 */ /* 0x0002a6000804017f */
[----:B--2---:R-:W-:Y:S05]  /*c590*/  @!P2 NANOSLEEP.SYNCS 0x989680 ;  /* 0x009896800000a95d */ /* 0x004fea0003900000 */
[----:B------:R-:W2:Y:S02]  /*c5a0*/  @!P2 SYNCS.PHASECHK.TRANS64 P2, [R5+URZ+0x27400], R4 ;  /* 0x027400040500a5a7 */ /* 0x000ea4000804007f */
[----:B--2---:R-:W-:Y:S05]  /*c5b0*/  @!P2 BRA `(.L_x_39) ;  /* 0xfffffffc00eca947 */ /* 0x004fea000383ffff */
[----:B------:R-:W-:Y:S05]  /*c5c0*/  BRA `(.L_x_132) ;  /* 0xffffff9000fc7947 */ /* 0x000fea000383ffff */
.L_x_43:
[----:B-1----:R-:W-:-:S04]  /*c5d0*/  MOV R9, UR10 ;  /* 0x0000000a00097c02 */ /* 0x002fc80008000f00 */
[----:B------:R1:W2:Y:S03]  /*c5e0*/  SYNCS.PHASECHK.TRANS64.TRYWAIT P2, [R9+URZ+0x27400], R12 ;  /* 0x0274000c090075a7 */ /* 0x0002a6000804017f */
[----:B--2---:R-:W-:Y:S05]  /*c5f0*/  @!P2 NANOSLEEP.SYNCS 0x989680 ;  /* 0x009896800000a95d */ /* 0x004fea0003900000 */
[----:B------:R-:W2:Y:S02]  /*c600*/  @!P2 SYNCS.PHASECHK.TRANS64 P2, [R9+URZ+0x27400], R12 ;  /* 0x0274000c0900a5a7 */ /* 0x000ea4000804007f */
[----:B--2---:R-:W-:Y:S05]  /*c610*/  @!P2 BRA `(.L_x_43) ;  /* 0xfffffffc00eca947 */ /* 0x004fea000383ffff */
[----:B------:R-:W-:Y:S05]  /*c620*/  BRA `(.L_x_42) ;  /* 0xffffffb000547947 */ /* 0x000fea000383ffff */
.L_x_63:
[----:B-1----:R-:W-:-:S04]  /*c630*/  IMAD.U32 R3, RZ, RZ, UR59 ;  /* 0x0000003bff037e24 */ /* 0x002fc8000f8e00ff */
[----:B------:R1:W2:Y:S03]  /*c640*/  SYNCS.PHASECHK.TRANS64.TRYWAIT P1, [R3+URZ+0x8], R0 ;  /* 0x00000800030075a7 */ /* 0x0002a6000802017f */
[----:B--2---:R-:W-:Y:S05]  /*c650*/  @!P1 NANOSLEEP.SYNCS 0x989680 ;  /* 0x009896800000995d */ /* 0x004fea0003900000 */
[----:B------:R-:W2:Y:S02]  /*c660*/  @!P1 SYNCS.PHASECHK.TRANS64 P1, [R3+URZ+0x8], R0 ;  /* 0x00000800030095a7 */ /* 0x000ea4000802007f */
[----:B--2---:R-:W-:Y:S05]  /*c670*/  @!P1 BRA `(.L_x_63) ;  /* 0xfffffffc00ec9947 */ /* 0x004fea000383ffff */
[----:B------:R-:W-:Y:S05]  /*c680*/  BRA `(.L_x_133) ;  /* 0xffffffc4002c7947 */ /* 0x000fea000383ffff */
.L_x_84:
[----:B------:R-:W-:Y:S01]  /*c690*/  BSSY B1, `(.L_x_134) ;  /* 0x0000006000017945 */ /* 0x000fe20003800000 */
[----:B------:R-:W-:-:S07]  /*c6a0*/  MOV R15, 0xffffffff ;  /* 0xffffffff000f7802 */ /* 0x000fce0000000f00 */
[----:B------:R-:W-:Y:S05]  /*c6b0*/  WARPSYNC.COLLECTIVE R15, `(.L_x_135) ;  /* 0x000000000f0c7348 */ /* 0x000fea0003c00000 */
[----:B------:R-:W-:Y:S02]  /*c6c0*/  ELECT P6, UR62, PT ;  /* 0x00000000003e782f */ /* 0x000fe400038c0000 */
[----:B------:R-:W-:Y:S01]  /*c6d0*/  MOV R14, UR62 ;  /* 0x0000003e000e7c02 */ /* 0x000fe20008000f00 */
[----:B------:R-:W-:Y:S10]  /*c6e0*/  ENDCOLLECTIVE ;  /* 0x000000000000791b */ /* 0x000ff40003800000 */
.L_x_135:
[----:B------:R-:W-:Y:S05]  /*c6f0*/  BSYNC B1 ;  /* 0x0000000000017941 */ /* 0x000fea0003800000 */
.L_x_134:
[----:B------:R-:W-:Y:S05]  /*c700*/  BRA `(.L_x_136) ;  /* 0xffffffdc00e87947 */ /* 0x000fea000383ffff */
.L_x_87:
[----:B-1----:R1:W2:Y:S02]  /*c710*/  SYNCS.PHASECHK.TRANS64.TRYWAIT P2, [R7+URZ+0x27460], R6 ;  /* 0x02746006070075a7 */ /* 0x0022a4000804017f */
[----:B--2---:R-:W-:Y:S05]  /*c720*/  @!P2 NANOSLEEP.SYNCS 0x989680 ;  /* 0x009896800000a95d */ /* 0x004fea0003900000 */
[----:B------:R-:W2:Y:S02]  /*c730*/  @!P2 SYNCS.PHASECHK.TRANS64 P2, [R7+URZ+0x27460], R6 ;  /* 0x027460060700a5a7 */ /* 0x000ea4000804007f */
[----:B--2---:R-:W-:Y:S05]  /*c740*/  @!P2 BRA `(.L_x_87) ;  /* 0xfffffffc00f0a947 */ /* 0x004fea000383ffff */
[----:B------:R-:W-:Y:S05]  /*c750*/  BRA `(.L_x_137) ;  /* 0xffffffe000087947 */ /* 0x000fea000383ffff */
.L_x_92:
[----:B-1----:R1:W2:Y:S02]  /*c760*/  SYNCS.PHASECHK.TRANS64.TRYWAIT P2, [R7+URZ+0x274b0], R4 ;  /* 0x0274b004070075a7 */ /* 0x0022a4000804017f */
[----:B--2---:R-:W-:Y:S05]  /*c770*/  @!P2 NANOSLEEP.SYNCS 0x989680 ;  /* 0x009896800000a95d */ /* 0x004fea0003900000 */
[----:B------:R-:W2:Y:S02]  /*c780*/  @!P2 SYNCS.PHASECHK.TRANS64 P2, [R7+URZ+0x274b0], R4 ;  /* 0x0274b0040700a5a7 */ /* 0x000ea4000804007f */
[----:B--2---:R-:W-:Y:S05]  /*c790*/  @!P2 BRA `(.L_x_92) ;  /* 0xfffffffc00f0a947 */ /* 0x004fea000383ffff */
[----:B------:R-:W-:Y:S05]  /*c7a0*/  BRA `(.L_x_91) ;  /* 0xffffffe000ec7947 */ /* 0x000fea000383ffff */
.L_x_95:
[----:B-1----:R1:W2:Y:S02]  /*c7b0*/  SYNCS.PHASECHK.TRANS64.TRYWAIT P2, [R4+URZ+0x27460], R9 ;  /* 0x02746009040075a7 */ /* 0x0022a4000804017f */
[----:B--2---:R-:W-:Y:S05]  /*c7c0*/  @!P2 NANOSLEEP.SYNCS 0x989680 ;  /* 0x009896800000a95d */ /* 0x004fea0003900000 */
[----:B------:R-:W2:Y:S02]  /*c7d0*/  @!P2 SYNCS.PHASECHK.TRANS64 P2, [R4+URZ+0x27460], R9 ;  /* 0x027460090400a5a7 */ /* 0x000ea4000804007f */
[----:B--2---:R-:W-:Y:S05]  /*c7e0*/  @!P2 BRA `(.L_x_95) ;  /* 0xfffffffc00f0a947 */ /* 0x004fea000383ffff */
[----:B------:R-:W-:Y:S05]  /*c7f0*/  BRA `(.L_x_138) ;  /* 0xffffffe400007947 */ /* 0x000fea000383ffff */
.L_x_100:
[----:B------:R-:W-:Y:S01]  /*c800*/  BSSY B1, `(.L_x_139) ;  /* 0x0000006000017945 */ /* 0x000fe20003800000 */
[----:B------:R-:W-:-:S07]  /*c810*/  MOV R15, 0xffffffff ;  /* 0xffffffff000f7802 */ /* 0x000fce0000000f00 */
[----:B------:R-:W-:Y:S05]  /*c820*/  WARPSYNC.COLLECTIVE R15, `(.L_x_140) ;  /* 0x000000000f0c7348 */ /* 0x000fea0003c00000 */
[----:B------:R-:W-:Y:S02]  /*c830*/  ELECT P6, UR62, PT ;  /* 0x00000000003e782f */ /* 0x000fe400038c0000 */
[----:B------:R-:W-:Y:S01]  /*c840*/  MOV R14, UR62 ;  /* 0x0000003e000e7c02 */ /* 0x000fe20008000f00 */
[----:B------:R-:W-:Y:S10]  /*c850*/  ENDCOLLECTIVE ;  /* 0x000000000000791b */ /* 0x000ff40003800000 */
.L_x_140:
[----:B------:R-:W-:Y:S05]  /*c860*/  BSYNC B1 ;  /* 0x0000000000017941 */ /* 0x000fea0003800000 */
.L_x_139:
[----:B------:R-:W-:Y:S05]  /*c870*/  BRA `(.L_x_141) ;  /* 0xffffffe800647947 */ /* 0x000fea000383ffff */
.L_x_103:
[----:B-1----:R1:W2:Y:S02]  /*c880*/  SYNCS.PHASECHK.TRANS64.TRYWAIT P4, [R8+URZ+0x27428], R7 ;  /* 0x02742807080075a7 */ /* 0x0022a4000808017f */
[----:B--2---:R-:W-:Y:S05]  /*c890*/  @!P4 NANOSLEEP.SYNCS 0x989680 ;  /* 0x009896800000c95d */ /* 0x004fea0003900000 */
[----:B------:R-:W2:Y:S02]  /*c8a0*/  @!P4 SYNCS.PHASECHK.TRANS64 P4, [R8+URZ+0x27428], R7 ;  /* 0x027428070800c5a7 */ /* 0x000ea4000808007f */
[----:B--2---:R-:W-:Y:S05]  /*c8b0*/  @!P4 BRA `(.L_x_103) ;  /* 0xfffffffc00f0c947 */ /* 0x004fea000383ffff */
[----:B------:R-:W-:Y:S05]  /*c8c0*/  BRA `(.L_x_142) ;  /* 0xffffffe8007c7947 */ /* 0x000fea000383ffff */
.L_x_108:
[----:B-1----:R1:W2:Y:S02]  /*c8d0*/  SYNCS.PHASECHK.TRANS64.TRYWAIT P4, [R4+URZ+0x274b0], R7 ;  /* 0x0274b007040075a7 */ /* 0x0022a4000808017f */
[----:B--2---:R-:W-:Y:S05]  /*c8e0*/  @!P4 NANOSLEEP.SYNCS 0x989680 ;  /* 0x009896800000c95d */ /* 0x004fea0003900000 */
[----:B------:R-:W2:Y:S02]  /*c8f0*/  @!P4 SYNCS.PHASECHK.TRANS64 P4, [R4+URZ+0x274b0], R7 ;  /* 0x0274b0070400c5a7 */ /* 0x000ea4000808007f */
[----:B--2---:R-:W-:Y:S05]  /*c900*/  @!P4 BRA `(.L_x_108) ;  /* 0xfffffffc00f0c947 */ /* 0x004fea000383ffff */
[----:B------:R-:W-:Y:S05]  /*c910*/  BRA `(.L_x_107) ;  /* 0xffffffec00587947 */ /* 0x000fea000383ffff */
.L_x_111:
[----:B-1----:R1:W2:Y:S02]  /*c920*/  SYNCS.PHASECHK.TRANS64.TRYWAIT P3, [R7+URZ+0x27428], R8 ;  /* 0x02742808070075a7 */ /* 0x0022a4000806017f */
[----:B--2---:R-:W-:Y:S05]  /*c930*/  @!P3 NANOSLEEP.SYNCS 0x989680 ;  /* 0x009896800000b95d */ /* 0x004fea0003900000 */
[----:B------:R-:W2:Y:S02]  /*c940*/  @!P3 SYNCS.PHASECHK.TRANS64 P3, [R7+URZ+0x27428], R8 ;  /* 0x027428080700b5a7 */ /* 0x000ea4000806007f */
[----:B--2---:R-:W-:Y:S05]  /*c950*/  @!P3 BRA `(.L_x_111) ;  /* 0xfffffffc00f0b947 */ /* 0x004fea000383ffff */
[----:B------:R-:W-:Y:S05]  /*c960*/  BRA `(.L_x_143) ;  /* 0xffffffec00707947 */ /* 0x000fea000383ffff */
.L_x_117:
[----:B-1----:R1:W2:Y:S02]  /*c970*/  SYNCS.PHASECHK.TRANS64.TRYWAIT P3, [R7+URZ+0x27428], R8 ;  /* 0x02742808070075a7 */ /* 0x0022a4000806017f */
[----:B--2---:R-:W-:Y:S05]  /*c980*/  @!P3 NANOSLEEP.SYNCS 0x989680 ;  /* 0x009896800000b95d */ /* 0x004fea0003900000 */
[----:B------:R-:W2:Y:S02]  /*c990*/  @!P3 SYNCS.PHASECHK.TRANS64 P3, [R7+URZ+0x27428], R8 ;  /* 0x027428080700b5a7 */ /* 0x000ea4000806007f */
[----:B--2---:R-:W-:Y:S05]  /*c9a0*/  @!P3 BRA `(.L_x_117) ;  /* 0xfffffffc00f0b947 */ /* 0x004fea000383ffff */
[----:B------:R-:W-:Y:S05]  /*c9b0*/  BRA `(.L_x_144) ;  /* 0xfffffff0006c7947 */ /* 0x000fea000383ffff */
.L_x_122:
[----:B-1----:R1:W2:Y:S02]  /*c9c0*/  SYNCS.PHASECHK.TRANS64.TRYWAIT P3, [R7+URZ+0x27428], R8 ;  /* 0x02742808070075a7 */ /* 0x0022a4000806017f */
[----:B--2---:R-:W-:Y:S05]  /*c9d0*/  @!P3 NANOSLEEP.SYNCS 0x989680 ;  /* 0x009896800000b95d */ /* 0x004fea0003900000 */
[----:B------:R-:W2:Y:S02]  /*c9e0*/  @!P3 SYNCS.PHASECHK.TRANS64 P3, [R7+URZ+0x27428], R8 ;  /* 0x027428080700b5a7 */ /* 0x000ea4000806007f */
[----:B--2---:R-:W-:Y:S05]  /*c9f0*/  @!P3 BRA `(.L_x_122) ;  /* 0xfffffffc00f0b947 */ /* 0x004fea000383ffff */
[----:B------:R-:W-:Y:S05]  /*ca00*/  BRA `(.L_x_145) ;  /* 0xfffffff4004c7947 */ /* 0x000fea000383ffff */
        .weak           $__internal_0_$__cuda_sm20_rcp_rn_f32_slowpath
        .type           $__internal_0_$__cuda_sm20_rcp_rn_f32_slowpath,@function
        .size           $__internal_0_$__cuda_sm20_rcp_rn_f32_slowpath,(.L_x_151 - $__internal_0_$__cuda_sm20_rcp_rn_f32_slowpath)
$__internal_0_$__cuda_sm20_rcp_rn_f32_slowpath:
[----:B------:R-:W-:Y:S01]  /*ca10*/  SHF.L.U32 R0, R3, 0x1, RZ ;  /* 0x0000000103007819 */ /* 0x000fe200000006ff */
[----:B------:R-:W-:Y:S03]  /*ca20*/  BSSY B2, `(.L_x_146) ;  /* 0x0000030000027945 */ /* 0x000fe60003800000 */
[----:B------:R-:W-:-:S04]  /*ca30*/  SHF.R.U32.HI R21, RZ, 0x18, R0 ;  /* 0x00000018ff157819 */ /* 0x000fc80000011600 */
[----:B------:R-:W-:-:S13]  /*ca40*/  ISETP.NE.U32.AND P0, PT, R21, RZ, PT ;  /* 0x000000ff1500720c */ /* 0x000fda0003f05070 */
[----:B------:R-:W-:Y:S05]  /*ca50*/  @P0 BRA `(.L_x_147) ;  /* 0x0000000000280947 */ /* 0x000fea0003800000 */
[----:B------:R-:W-:-:S04]  /*ca60*/  SHF.L.U32 R0, R3, 0x1, RZ ;  /* 0x0000000103007819 */ /* 0x000fc800000006ff */
[----:B------:R-:W-:-:S13]  /*ca70*/  ISETP.NE.AND P0, PT, R0, RZ, PT ;  /* 0x000000ff0000720c */ /* 0x000fda0003f05270 */
[----:B------:R-:W-:Y:S01]  /*ca80*/  @P0 FFMA R7, R3, 1.84467440737095516160e+19, RZ ;  /* 0x5f80000003070823 */ /* 0x000fe200000000ff */
[----:B------:R-:W-:Y:S08]  /*ca90*/  @!P0 MUFU.RCP R6, R3 ;  /* 0x0000000300068308 */ /* 0x000ff00000001000 */
[----:B------:R-:W1:Y:S02]  /*caa0*/  @P0 MUFU.RCP R0, R7 ;  /* 0x0000000700000308 */ /* 0x000e640000001000 */
[----:B-1----:R-:W-:-:S04]  /*cab0*/  @P0 FFMA R12, R7, R0, -1 ;  /* 0xbf800000070c0423 */ /* 0x002fc80000000000 */
[----:B------:R-:W-:-:S04]  /*cac0*/  @P0 FADD.FTZ R13, -R12, -RZ ;  /* 0x800000ff0c0d0221 */ /* 0x000fc80000010100 */
[----:B------:R-:W-:-:S04]  /*cad0*/  @P0 FFMA R0, R0, R13, R0 ;  /* 0x0000000d00000223 */ /* 0x000fc80000000000 */
[----:B------:R-:W-:Y:S01]  /*cae0*/  @P0 FFMA R6, R0, 1.84467440737095516160e+19, RZ ;  /* 0x5f80000000060823 */ /* 0x000fe200000000ff */
[----:B------:R-:W-:Y:S06]  /*caf0*/  BRA `(.L_x_148) ;  /* 0x0000000000887947 */ /* 0x000fec0003800000 */
.L_x_147:
[----:B------:R-:W-:-:S05]  /*cb00*/  VIADD R24, R21, 0xffffff03 ;  /* 0xffffff0315187836 */ /* 0x000fca0000000000 */
[----:B------:R-:W-:-:S13]  /*cb10*/  ISETP.GT.U32.AND P0, PT, R24, 0x1, PT ;  /* 0x000000011800780c */ /* 0x000fda0003f04070 */
[----:B------:R-:W-:Y:S05]  /*cb20*/  @P0 BRA `(.L_x_149) ;  /* 0x0000000000780947 */ /* 0x000fea0003800000 */
[----:B------:R-:W-:Y:S02]  /*cb30*/  LOP3.LUT R0, R3, 0x7fffff, RZ, 0xc0, !PT ;  /* 0x007fffff03007812 */ /* 0x000fe400078ec0ff */
[----:B------:R-:W-:Y:S02]  /*cb40*/  MOV R13, 0x3 ;  /* 0x00000003000d7802 */ /* 0x000fe40000000f00 */
[----:B------:R-:W-:Y:S02]  /*cb50*/  LOP3.LUT R0, R0, 0x3f800000, RZ, 0xfc, !PT ;  /* 0x3f80000000007812 */ /* 0x000fe400078efcff */
[----:B------:R-:W-:Y:S02]  /*cb60*/  SHF.L.U32 R13, R13, R24, RZ ;  /* 0x000000180d0d7219 */ /* 0x000fe400000006ff */
[----:B------:R-:W1:Y:S02]  /*cb70*/  MUFU.RCP R7, R0 ;  /* 0x0000000000077308 */ /* 0x000e640000001000 */
[----:B-1----:R-:W-:-:S04]  /*cb80*/  FFMA R6, R0, R7, -1 ;  /* 0xbf80000000067423 */ /* 0x002fc80000000007 */
[----:B------:R-:W-:-:S04]  /*cb90*/  FADD.FTZ R6, -R6, -RZ ;  /* 0x800000ff06067221 */ /* 0x000fc80000010100 */
[CCC-:B------:R-:W-:Y:S01]  /*cba0*/  FFMA.RM R12, R7.reuse, R6.reuse, R7.reuse ;  /* 0x00000006070c7223 */ /* 0x1c0fe20000004007 */
[----:B------:R-:W-:-:S04]  /*cbb0*/  FFMA.RP R7, R7, R6, R7 ;  /* 0x0000000607077223 */ /* 0x000fc80000008007 */
[C---:B------:R-:W-:Y:S02]  /*cbc0*/  LOP3.LUT R6, R12.reuse, 0x7fffff, RZ, 0xc0, !PT ;  /* 0x007fffff0c067812 */ /* 0x040fe400078ec0ff */
[----:B------:R-:W-:Y:S02]  /*cbd0*/  FSETP.NEU.FTZ.AND P0, PT, R12, R7, PT ;  /* 0x000000070c00720b */ /* 0x000fe40003f1d000 */
[----:B------:R-:W-:Y:S02]  /*cbe0*/  LOP3.LUT R6, R6, 0x800000, RZ, 0xfc, !PT ;  /* 0x0080000006067812 */ /* 0x000fe400078efcff */
[----:B------:R-:W-:Y:S02]  /*cbf0*/  SEL R7, RZ, 0xffffffff, !P0 ;  /* 0xffffffffff077807 */ /* 0x000fe40004000000 */
[----:B------:R-:W-:Y:S02]  /*cc00*/  LOP3.LUT R13, R13, R6, RZ, 0xc0, !PT ;  /* 0x000000060d0d7212 */ /* 0x000fe400078ec0ff */
[----:B------:R-:W-:-:S02]  /*cc10*/  IADD3 R7, -R7, RZ, RZ ;  /* 0x000000ff07077210 */ /* 0x000fc40007ffe1ff */
[-C--:B------:R-:W-:Y:S02]  /*cc20*/  SHF.R.U32.HI R13, RZ, R24.reuse, R13 ;  /* 0x00000018ff0d7219 */ /* 0x080fe4000001160d */
[----:B------:R-:W-:Y:S02]  /*cc30*/  LOP3.LUT P1, RZ, R7, R24, R6, 0xf8, !PT ;  /* 0x0000001807ff7212 */ /* 0x000fe4000782f806 */
[C---:B------:R-:W-:Y:S02]  /*cc40*/  LOP3.LUT P0, RZ, R13.reuse, 0x1, RZ, 0xc0, !PT ;  /* 0x000000010dff7812 */ /* 0x040fe4000780c0ff */
[----:B------:R-:W-:Y:S02]  /*cc50*/  LOP3.LUT P2, RZ, R13, 0x2, RZ, 0xc0, !PT ;  /* 0x000000020dff7812 */ /* 0x000fe4000784c0ff */
[----:B------:R-:W-:Y:S02]  /*cc60*/  IADD3 R7, R21, -0xfc, RZ ;  /* 0xffffff0415077810 */ /* 0x000fe40007ffe0ff */
[----:B------:R-:W-:-:S02]  /*cc70*/  PLOP3.LUT P0, PT, P0, P1, P2, 0xe0, 0x0 ;  /* 0x000000000000781c */ /* 0x000fc40000703c20 */
[----:B------:R-:W-:Y:S02]  /*cc80*/  LOP3.LUT P1, RZ, R3, 0x7fffff, RZ, 0xc0, !PT ;  /* 0x007fffff03ff7812 */ /* 0x000fe4000782c0ff */
[----:B------:R-:W-:Y:S02]  /*cc90*/  SEL R0, RZ, 0x1, !P0 ;  /* 0x00000001ff007807 */ /* 0x000fe40004000000 */
[----:B------:R-:W-:Y:S02]  /*cca0*/  SHF.R.U32.HI R6, RZ, R7, R6 ;  /* 0x00000007ff067219 */ /* 0x000fe40000011606 */
[----:B------:R-:W-:-:S04]  /*ccb0*/  IADD3 R0, -R0, RZ, RZ ;  /* 0x000000ff00007210 */ /* 0x000fc80007ffe1ff */
[----:B------:R-:W-:-:S13]  /*ccc0*/  ISETP.GE.AND P0, PT, R0, RZ, PT ;  /* 0x000000ff0000720c */ /* 0x000fda0003f06270 */
[----:B------:R-:W-:-:S05]  /*ccd0*/  @!P0 VIADD R6, R6, 0x1 ;  /* 0x0000000106068836 */ /* 0x000fca0000000000 */
[----:B------:R-:W-:-:S04]  /*cce0*/  @!P1 SHF.L.U32 R6, R6, 0x1, RZ ;  /* 0x0000000106069819 */ /* 0x000fc800000006ff */
[----:B------:R-:W-:Y:S01]  /*ccf0*/  LOP3.LUT R6, R6, 0x80000000, R3, 0xf8, !PT ;  /* 0x8000000006067812 */ /* 0x000fe200078ef803 */
[----:B------:R-:W-:Y:S06]  /*cd00*/  BRA `(.L_x_148) ;  /* 0x0000000000047947 */ /* 0x000fec0003800000 */
.L_x_149:
[----:B------:R1:W2:Y:S02]  /*cd10*/  MUFU.RCP R6, R3 ;  /* 0x0000000300067308 */ /* 0x0002a40000001000 */
.L_x_148:
[----:B------:R-:W-:Y:S05]  /*cd20*/  BSYNC B2 ;  /* 0x0000000000027941 */ /* 0x000fea0003800000 */
.L_x_146:
[----:B--2---:R-:W-:Y:S02]  /*cd30*/  MOV R0, R6 ;  /* 0x0000000600007202 */ /* 0x004fe40000000f00 */
[----:B------:R-:W-:Y:S02]  /*cd40*/  MOV R6, R14 ;  /* 0x0000000e00067202 */ /* 0x000fe40000000f00 */
[----:B------:R-:W-:-:S04]  /*cd50*/  MOV R7, 0x0 ;  /* 0x0000000000077802 */ /* 0x000fc80000000f00 */
[----:B-1----:R-:W-:Y:S05]  /*cd60*/  RET.REL.NODEC R6 `(_ZN7cutlass13device_kernelINS_4fmha6kernel28FmhaKernelTmaWarpSpecializedINS1_10collective30FmhaMainloopTmaWarpSpecializedINS_6half_tEffN4cute5tupleIJNS7_1CILi128EEENS9_ILi64EEENS9_ILi160EEEEEENS8_IJiNS9_ILi1EEENS8_IJiiEEEEEESG_SG_NS4_14ResidualFusionEJNS2_6OptionILNS2_3TagE0ENS9_ILb1EEEEENSI_ILSJ_2ESK_EEEEENS4_15FmhaFwdEpilogueIS6_fNS8_IJSB_SC_SB_EEEEENS2_23PersistentTileSchedulerEJSL_SM_EEEEEvNT_6ParamsE) ;  /* 0xffffff3006a47950 */ /* 0x002fea0003c3ffff */
.L_x_150:
[----:B------:R-:W-:-:S00]  /*cd70*/  BRA `(.L_x_150) ;  /* 0xfffffffc00fc7947 */ /* 0x000fc0000383ffff */
[----:B------:R-:W-:-:S00]  /*cd80*/  NOP ;  /* 0x0000000000007918 */ /* 0x000fc00000000000 */
[----:B------:R-:W-:-:S00]  /*cd90*/  NOP ;  /* 0x0000000000007918 */ /* 0x000fc00000000000 */
[----:B------:R-:W-:-:S00]  /*cda0*/  NOP ;  /* 0x0000000000007918 */ /* 0x000fc00000000000 */
[----:B------:R-:W-:-:S00]  /*cdb0*/  NOP ;  /* 0x0000000000007918 */ /* 0x000fc00000000000 */
[----:B------:R-:W-:-:S00]  /*cdc0*/  NOP ;  /* 0x0000000000007918 */ /* 0x000fc00000000000 */
[----:B------:R-:W-:-:S00]  /*cdd0*/  NOP ;  /* 0x0000000000007918 */ /* 0x000fc00000000000 */
[----:B------:R-:W-:-:S00]  /*cde0*/  NOP ;  /* 0x0000000000007918 */ /* 0x000fc00000000000 */
[----:B------:R-:W-:-:S00]  /*cdf0*/  NOP ;  /* 0x0000000000007918 */ /* 0x000fc00000000000 */
.L_x_151:


//--------------------- .nv.global.init           --------------------------
	.section	.nv.global.init,"aw",@progbits
.nv.global.init:
	.type		$str$24,@object
	.size		$str$24,($str$25 - $str$24)
$str$24:
        /*0000*/ 	.byte	0x28, 0x61, 0x64, 0x64, 0x72, 0x65, 0x73, 0x73, 0x20, 0x26, 0x20, 0x6d, 0x61, 0x73, 0x6b, 0x29
        /*0010*/ 	.byte	0x20, 0x3d, 0x3d, 0x20, 0x30, 0x00
	.type		$str$25,@object
	.size		$str$25,(__unnamed_1 - $str$25)
$str$25:
        /*0016*/ 	.byte	0x2f, 0x74, 0x6d, 0x70, 0x2f, 0x63, 0x75, 0x74, 0x6c, 0x61, 0x73, 0x73, 0x5f, 0x73, 0x77, 0x65
        /*0026*/ 	.byte	0x65, 0x70, 0x5f, 0x73, 0x72, 0x63, 0x2f, 0x69, 0x6e, 0x63, 0x6c, 0x75, 0x64, 0x65, 0x2f, 0x63
        /*0036*/ 	.byte	0x75, 0x74, 0x65, 0x2f, 0x70, 0x6f, 0x69, 0x6e, 0x74, 0x65, 0x72, 0x5f, 0x66, 0x6c, 0x61, 0x67
        /*0046*/ 	.byte	0x67, 0x65, 0x64, 0x2e, 0x68, 0x70, 0x70, 0x00
	.type		__unnamed_1,@object
	.size		__unnamed_1,(__unnamed_2 - __unnamed_1)
__unnamed_1:
        /*004e*/ 	.byte	0x61, 0x75, 0x74, 0x6f, 0x20, 0x63, 0x75, 0x74, 0x65, 0x3a, 0x3a, 0x61, 0x73, 0x5f, 0x70, 0x6f
        /* <DEDUP_REMOVED lines=27> */
        /*020e*/ 	.byte	0x3e, 0x3e, 0x3e, 0x3e, 0x3e, 0x5d, 0x00
	.type		__unnamed_2,@object
	.size		__unnamed_2,(.L_1 - __unnamed_2)
__unnamed_2:
        /* <DEDUP_REMOVED lines=29> */
.L_1:


//--------------------- .nv.shared._ZN7cutlass13device_kernelINS_4fmha6kernel28FmhaKernelTmaWarpSpecializedINS1_10collective30FmhaMainloopTmaWarpSpecializedINS_6half_tEffN4cute5tupleIJNS7_1CILi128EEENS9_ILi64EEENS9_ILi160EEEEEENS8_IJiNS9_ILi1EEENS8_IJiiEEEEEESG_SG_NS4_14ResidualFusionEJNS2_6OptionILNS2_3TagE0ENS9_ILb1EEEEENSI_ILSJ_2ESK_EEEEENS4_15FmhaFwdEpilogueIS6_fNS8_IJSB_SC_SB_EEEEENS2_23PersistentTileSchedulerEJSL_SM_EEEEEvNT_6ParamsE --------------------------
	.section	.nv.shared._ZN7cutlass13device_kernelINS_4fmha6kernel28FmhaKernelTmaWarpSpecializedINS1_10collective30FmhaMainloopTmaWarpSpecializedINS_6half_tEffN4cute5tupleIJNS7_1CILi128EEENS9_ILi64EEENS9_ILi160EEEEEENS8_IJiNS9_ILi1EEENS8_IJiiEEEEEESG_SG_NS4_14ResidualFusionEJNS2_6OptionILNS2_3TagE0ENS9_ILb1EEEEENSI_ILSJ_2ESK_EEEEENS4_15FmhaFwdEpilogueIS6_fNS8_IJSB_SC_SB_EEEEENS2_23PersistentTileSchedulerEJSL_SM_EEEEEvNT_6ParamsE,"aw",@nobits
	.sectionflags	@""
	.align	16
	.zero		1024


//--------------------- .nv.shared.reserved.0     --------------------------
	.section	.nv.shared.reserved.0,"aw",@nobits
	.weak		__nv_reservedSMEM_offset_0_alias
	.size		__nv_reservedSMEM_offset_0_alias, 0, 0
	.other		__nv_reservedSMEM_offset_0_alias,@"STO_CUDA_RESERVED_SHARED STV_DEFAULT"
__nv_reservedSMEM_offset_0_alias:
	.zero		0


//--------------------- .nv.global                --------------------------
	.section	.nv.global,"aw",@nobits
.nv.global:
	.type		_ZN39_INTERNAL_678e23c7_4_k_cu_aa368de2_35474cute1_E,@object
	.size		_ZN39_INTERNAL_678e23c7_4_k_cu_aa368de2_35474cute1_E,(_ZN39_INTERNAL_678e23c7_4_k_cu_aa368de2_35474cuda3std3__45__cpo6cbeginE - _ZN39_INTERNAL_678e23c7_4_k_cu_aa368de2_35474cute1_E)
_ZN39_INTERNAL_678e23c7_4_k_cu_aa368de2_35474cute1_E:
	.zero		1
	.type		_ZN39_INTERNAL_678e23c7_4_k_cu_aa368de2_35474cuda3std3__45__cpo6cbeginE,@object
	.size		_ZN39_INTERNAL_678e23c7_4_k_cu_aa368de2_35474cuda3std3__45__cpo6cbeginE,(_ZN39_INTERNAL_678e23c7_4_k_cu_aa368de2_35474cuda3std3__48in_placeE - _ZN39_INTERNAL_678e23c7_4_k_cu_aa368de2_35474cuda3std3__45__cpo6cbeginE)
_ZN39_INTERNAL_678e23c7_4_k_cu_aa368de2_35474cuda3std3__45__cpo6cbeginE:
	.zero		1
	.type		_ZN39_INTERNAL_678e23c7_4_k_cu_aa368de2_35474cuda3std3__48in_placeE,@object
	.size		_ZN39_INTERNAL_678e23c7_4_k_cu_aa368de2_35474cuda3std3__48in_placeE,(_ZN39_INTERNAL_678e23c7_4_k_cu_aa368de2_35474cuda3std6ranges3__45__cpo9iter_moveE - _ZN39_INTERNAL_678e23c7_4_k_cu_aa368de2_35474cuda3std3__48in_placeE)
_ZN39_INTERNAL_678e23c7_4_k_cu_aa368de2_35474cuda3std3__48in_placeE:
	.zero		1
	.type		_ZN39_INTERNAL_678e23c7_4_k_cu_aa368de2_35474cuda3std6ranges3__45__cpo9iter_moveE,@object
	.size		_ZN39_INTERNAL_678e23c7_4_k_cu_aa368de2_35474cuda3std6ranges3__45__cpo9iter_moveE,(_ZN39_INTERNAL_678e23c7_4_k_cu_aa368de2_35474cuda3std3__45__cpo5beginE - _ZN39_INTERNAL_678e23c7_4_k_cu_aa368de2_35474cuda3std6ranges3__45__cpo9iter_moveE)
_ZN39_INTERNAL_678e23c7_4_k_cu_aa368de2_35474cuda3std6ranges3__45__cpo9iter_moveE:
	.zero		1
	.type		_ZN39_INTERNAL_678e23c7_4_k_cu_aa368de2_35474cuda3std3__45__cpo5beginE,@object
	.size		_ZN39_INTERNAL_678e23c7_4_k_cu_aa368de2_35474cuda3std3__45__cpo5beginE,(_ZN39_INTERNAL_678e23c7_4_k_cu_aa368de2_35474cuda3std3__441_GLOBAL__N__678e23c7_4_k_cu_aa368de2_35476ignoreE - _ZN39_INTERNAL_678e23c7_4_k_cu_aa368de2_35474cuda3std3__45__cpo5beginE)
_ZN39_INTERNAL_678e23c7_4_k_cu_aa368de2_35474cuda3std3__45__cpo5beginE:
	.zero		1
	.type		_ZN39_INTERNAL_678e23c7_4_k_cu_aa368de2_35474cuda3std3__441_GLOBAL__N__678e23c7_4_k_cu_aa368de2_35476ignoreE,@object
	.size		_ZN39_INTERNAL_678e23c7_4_k_cu_aa368de2_35474cuda3std3__441_GLOBAL__N__678e23c7_4_k_cu_aa368de2_35476ignoreE,(_ZN39_INTERNAL_678e23c7_4_k_cu_aa368de2_35474cute7productE - _ZN39_INTERNAL_678e23c7_4_k_cu_aa368de2_35474cuda3std3__441_GLOBAL__N__678e23c7_4_k_cu_aa368de2_35476ignoreE)
_ZN39_INTERNAL_678e23c7_4_k_cu_aa368de2_35474cuda3std3__441_GLOBAL__N__678e23c7_4_k_cu_aa368de2_35476ignoreE:
	.zero		1
	.type		_ZN39_INTERNAL_678e23c7_4_k_cu_aa368de2_35474cute7productE,@object
	.size		_ZN39_INTERNAL_678e23c7_4_k_cu_aa368de2_35474cute7productE,(_ZN39_INTERNAL_678e23c7_4_k_cu_aa368de2_35474cuda3std3__45__cpo3endE - _ZN39_INTERNAL_678e23c7_4_k_cu_aa368de2_35474cute7productE)
_ZN39_INTERNAL_678e23c7_4_k_cu_aa368de2_35474cute7productE:
	.zero		1
	.type		_ZN39_INTERNAL_678e23c7_4_k_cu_aa368de2_35474cuda3std3__45__cpo3endE,@object
	.size		_ZN39_INTERNAL_678e23c7_4_k_cu_aa368de2_35474cuda3std3__45__cpo3endE,(_ZN39_INTERNAL_678e23c7_4_k_cu_aa368de2_35474cuda3std3__419piecewise_constructE - _ZN39_INTERNAL_678e23c7_4_k_cu_aa368de2_35474cuda3std3__45__cpo3endE)
_ZN39_INTERNAL_678e23c7_4_k_cu_aa368de2_35474cuda3std3__45__cpo3endE:
	.zero		1
	.type		_ZN39_INTERNAL_678e23c7_4_k_cu_aa368de2_35474cuda3std3__419piecewise_constructE,@object
	.size		_ZN39_INTERNAL_678e23c7_4_k_cu_aa368de2_35474cuda3std3__419piecewise_constructE,(_ZN39_INTERNAL_678e23c7_4_k_cu_aa368de2_35474cuda3std3__45__cpo4cendE - _ZN39_INTERNAL_678e23c7_4_k_cu_aa368de2_35474cuda3std3__419piecewise_constructE)
_ZN39_INTERNAL_678e23c7_4_k_cu_aa368de2_35474cuda3std3__419piecewise_constructE:
	.zero		1
	.type		_ZN39_INTERNAL_678e23c7_4_k_cu_aa368de2_35474cuda3std3__45__cpo4cendE,@object
	.size		_ZN39_INTERNAL_678e23c7_4_k_cu_aa368de2_35474cuda3std3__45__cpo4cendE,(_ZN39_INTERNAL_678e23c7_4_k_cu_aa368de2_35474cuda3std6ranges3__45__cpo4swapE - _ZN39_INTERNAL_678e23c7_4_k_cu_aa368de2_35474cuda3std3__45__cpo4cendE)
_ZN39_INTERNAL_678e23c7_4_k_cu_aa368de2_35474cuda3std3__45__cpo4cendE:
	.zero		1
	.type		_ZN39_INTERNAL_678e23c7_4_k_cu_aa368de2_35474cuda3std6ranges3__45__cpo4swapE,@object
	.size		_ZN39_INTERNAL_678e23c7_4_k_cu_aa368de2_35474cuda3std6ranges3__45__cpo4swapE,(.L_9 - _ZN39_INTERNAL_678e23c7_4_k_cu_aa368de2_35474cuda3std6ranges3__45__cpo4swapE)
_ZN39_INTERNAL_678e23c7_4_k_cu_aa368de2_35474cuda3std6ranges3__45__cpo4swapE:
	.zero		1
.L_9:


//--------------------- .nv.constant0._ZN7cutlass13device_kernelINS_4fmha6kernel28FmhaKernelTmaWarpSpecializedINS1_10collective30FmhaMainloopTmaWarpSpecializedINS_6half_tEffN4cute5tupleIJNS7_1CILi128EEENS9_ILi64EEENS9_ILi160EEEEEENS8_IJiNS9_ILi1EEENS8_IJiiEEEEEESG_SG_NS4_14ResidualFusionEJNS2_6OptionILNS2_3TagE0ENS9_ILb1EEEEENSI_ILSJ_2ESK_EEEEENS4_15FmhaFwdEpilogueIS6_fNS8_IJSB_SC_SB_EEEEENS2_23PersistentTileSchedulerEJSL_SM_EEEEEvNT_6ParamsE --------------------------
	.section	.nv.constant0._ZN7cutlass13device_kernelINS_4fmha6kernel28FmhaKernelTmaWarpSpecializedINS1_10collective30FmhaMainloopTmaWarpSpecializedINS_6half_tEffN4cute5tupleIJNS7_1CILi128EEENS9_ILi64EEENS9_ILi160EEEEEENS8_IJiNS9_ILi1EEENS8_IJiiEEEEEESG_SG_NS4_14ResidualFusionEJNS2_6OptionILNS2_3TagE0ENS9_ILb1EEEEENSI_ILSJ_2ESK_EEEEENS4_15FmhaFwdEpilogueIS6_fNS8_IJSB_SC_SB_EEEEENS2_23PersistentTileSchedulerEJSL_SM_EEEEEvNT_6ParamsE,"a",@progbits
	.sectionflags	@""
	.align	4
.nv.constant0._ZN7cutlass13device_kernelINS_4fmha6kernel28FmhaKernelTmaWarpSpecializedINS1_10collective30FmhaMainloopTmaWarpSpecializedINS_6half_tEffN4cute5tupleIJNS7_1CILi128EEENS9_ILi64EEENS9_ILi160EEEEEENS8_IJiNS9_ILi1EEENS8_IJiiEEEEEESG_SG_NS4_14ResidualFusionEJNS2_6OptionILNS2_3TagE0ENS9_ILb1EEEEENSI_ILSJ_2ESK_EEEEENS4_15FmhaFwdEpilogueIS6_fNS8_IJSB_SC_SB_EEEEENS2_23PersistentTileSchedulerEJSL_SM_EEEEEvNT_6ParamsE:
	.zero		2688


//--------------------- SYMBOLS --------------------------

	.type		.nv.reservedSmem.offset0,@object
	.size		.nv.reservedSmem.offset0,0x4
	.type		__assertfail,@function
